// auto-generated by cutlass_sweep.gemm — config: {"arch": "sm_100", "cluster_m": 1, "cluster_n": 8, "dtype": "bf16", "dtype_b": "bf16", "layout": "nt", "stages": 0, "tile_k": 128, "tile_m": 64, "tile_n": 64}
#include "cutlass/cutlass.h"
#include "cutlass/gemm/collective/collective_builder.hpp"
#include "cutlass/gemm/device/gemm_universal_adapter.h"
#include "cutlass/gemm/kernel/gemm_universal.hpp"
#include "cutlass/epilogue/collective/collective_builder.hpp"

using ElemA = cutlass::bfloat16_t;
using ElemB = cutlass::bfloat16_t;
using ElemCD = cutlass::bfloat16_t;
using Acc  = float;
using TileShape    = cute::Shape<cute::_64, cute::_64, cute::_128>;
using ClusterShape = cute::Shape<cute::_1, cute::_8, cute::_1>;

using CollectiveEpilogue = typename cutlass::epilogue::collective::CollectiveBuilder<
    cutlass::arch::Sm100, cutlass::arch::OpClassTensorOp,
    TileShape, ClusterShape,
    cutlass::epilogue::collective::EpilogueTileAuto,
    Acc, Acc,
    ElemCD, cutlass::layout::RowMajor, 128 / cutlass::sizeof_bits<ElemCD>::value,
    ElemCD, cutlass::layout::RowMajor, 128 / cutlass::sizeof_bits<ElemCD>::value,
    cutlass::epilogue::collective::EpilogueScheduleAuto
  >::CollectiveOp;

using CollectiveMainloop = typename cutlass::gemm::collective::CollectiveBuilder<
    cutlass::arch::Sm100, cutlass::arch::OpClassTensorOp,
    ElemA, cutlass::layout::RowMajor, 128 / cutlass::sizeof_bits<ElemA>::value,
    ElemB, cutlass::layout::ColumnMajor, 128 / cutlass::sizeof_bits<ElemB>::value,
    Acc,
    TileShape, ClusterShape,
    cutlass::gemm::collective::StageCountAutoCarveout<static_cast<int>(sizeof(typename CollectiveEpilogue::SharedStorage))>,
    cutlass::gemm::collective::KernelScheduleAuto
  >::CollectiveOp;

using GemmKernel = cutlass::gemm::kernel::GemmUniversal<
    cute::Shape<int,int,int,int>,
    CollectiveMainloop,
    CollectiveEpilogue
>;
using Gemm = cutlass::gemm::device::GemmUniversalAdapter<GemmKernel>;

// Force the device kernel symbol into the cubin without needing a host main.
auto* _anchor = &cutlass::device_kernel<GemmKernel>;


// ===== COMPILED SASS (sm_100a) =====

	.target	sm_100a

	.elftype	@"ET_EXEC"


//--------------------- .note.nv.tkinfo           --------------------------
	.section	.note.nv.tkinfo,"",@"SHT_NOTE"
	.sectionflags	@"SHF_NOTE_NV_TKINFO"
	.tkinfo
        /*0018*/ 	.word	0x00000002
        /*0030*/ 	.string	""
        /*0030*/ 	.string	"ptxas"
        /*0030*/ 	.string	"Cuda compilation tools, release 13.0, V13.0.88"
        /*0030*/ 	.string	"Build cuda_13.0.r13.0/compiler.36424714_0"
        /*0030*/ 	.string	"-arch sm_100a -m 64 "



//--------------------- .note.nv.cuinfo           --------------------------
	.section	.note.nv.cuinfo,"",@"SHT_NOTE"
	.sectionflags	@"SHF_NOTE_NV_CUINFO"
        /*0018*/ 	.short	0x0002
        /*001a*/ 	.short	0x0064
        /*001c*/ 	.short	0x0082
	.zero		2


//--------------------- .nv.info                  --------------------------
	.section	.nv.info,"",@"SHT_CUDA_INFO"
	.align	4


	//----- nvinfo : EIATTR_REGCOUNT
	.align		4
        /*0000*/ 	.byte	0x04, 0x2f
        /*0002*/ 	.short	(.L_19 - .L_18)
	.align		4
.L_18:
        /*0004*/ 	.word	index@(_ZN7cutlass13device_kernelINS_4gemm6kernel13GemmUniversalIN4cute5tupleIJiiiiEEENS1_10collective13CollectiveMmaINS1_35MainloopSm100TmaUmmaWarpSpecializedILi6ELi2ELi4ENS5_IJNS4_1CILi1EEENSA_ILi8EEESB_EEEEENS5_IJNSA_ILi64EEESF_NSA_ILi128EEEEEENS_10bfloat16_tENS5_IJlSB_lEEESI_SJ_NS4_8TiledMMAINS4_8MMA_AtomIJNS4_20SM100_MMA_F16BF16_SSISI_SI_fLi64ELi64ELNS4_4UMMA5MajorE0ELSO_0ELNSN_7ScaleInE0ELSP_0EEEEEENS4_6LayoutINS5_IJSB_SB_SB_EEENS5_IJNSA_ILi0EEESU_SU_EEEEENS5_IJNS4_10UnderscoreESX_SX_EEEEENS4_23SM90_TMA_LOAD_MULTICASTENS4_14ComposedLayoutINS4_7SwizzleILi3ELi4ELi3EEENS4_18smem_ptr_flag_bitsILi16EEENSS_INS5_IJSC_SF_EEENS5_IJSF_SB_EEEEEEEvNS4_8identityENS4_13SM90_TMA_LOADES19_vS1A_EENS_8epilogue10collective18CollectiveEpilogueINS1D_23Sm100TmaWarpSpecializedILi3ELi2ELi16ELb1ELb0EEEJSH_NS5_IJNSS_ISF_SB_EENSS_INSA_ILi32EEESB_EEEEESI_SJ_SI_SJ_NS1D_6fusion15FusionCallbacksIS1H_NS1M_17LinearCombinationISI_fSI_fLNS_15FloatRoundStyleE2EEESH_S1L_JEEENS4_5SM1004TMEM4LOAD26SM100_TMEM_LOAD_16dp256b4xES1B_NS11_INS12_ILi2ELi4ELi3EEES15_NSS_INS5_IJSC_S1J_EEENS5_IJS1J_SB_EEEEEEENS4_17SM75_U32x4_LDSM_NENS4_14SM90_TMA_STOREES20_NS4_17SM90_U32x4_STSM_NENS4_39AutoVectorizingCopyWithAssumedAlignmentILi128EEEEEEvvEEEEvNT_6ParamsE)
        /*0008*/ 	.word	0x00000045


	//----- nvinfo : EIATTR_FRAME_SIZE
	.align		4
.L_19:
        /*000c*/ 	.byte	0x04, 0x11
        /*000e*/ 	.short	(.L_21 - .L_20)
	.align		4
.L_20:
        /*0010*/ 	.word	index@($__internal_2_$__cuda_sm10x_tcgen05_guardrail_trap_unallocated_columns_being_dealloced)
        /*0014*/ 	.word	0x00000000


	//----- nvinfo : EIATTR_FRAME_SIZE
	.align		4
.L_21:
        /*0018*/ 	.byte	0x04, 0x11
        /*001a*/ 	.short	(.L_23 - .L_22)
	.align		4
.L_22:
        /*001c*/ 	.word	index@($__internal_1_$__cuda_sm10x_tcgen05_guardrail_trap_phase_invalid_during_alloc)
        /*0020*/ 	.word	0x00000000


	//----- nvinfo : EIATTR_FRAME_SIZE
	.align		4
.L_23:
        /*0024*/ 	.byte	0x04, 0x11
        /*0026*/ 	.short	(.L_25 - .L_24)
	.align		4
.L_24:
        /*0028*/ 	.word	index@($__internal_0_$__cuda_sm10x_tcgen05_guardrail_trap_col_being_dealloced_not_returned_by_alloc)
        /*002c*/ 	.word	0x00000000


	//----- nvinfo : EIATTR_FRAME_SIZE
	.align		4
.L_25:
        /*0030*/ 	.byte	0x04, 0x11
        /*0032*/ 	.short	(.L_27 - .L_26)
	.align		4
.L_26:
        /*0034*/ 	.word	index@(_ZN7cutlass13device_kernelINS_4gemm6kernel13GemmUniversalIN4cute5tupleIJiiiiEEENS1_10collective13CollectiveMmaINS1_35MainloopSm100TmaUmmaWarpSpecializedILi6ELi2ELi4ENS5_IJNS4_1CILi1EEENSA_ILi8EEESB_EEEEENS5_IJNSA_ILi64EEESF_NSA_ILi128EEEEEENS_10bfloat16_tENS5_IJlSB_lEEESI_SJ_NS4_8TiledMMAINS4_8MMA_AtomIJNS4_20SM100_MMA_F16BF16_SSISI_SI_fLi64ELi64ELNS4_4UMMA5MajorE0ELSO_0ELNSN_7ScaleInE0ELSP_0EEEEEENS4_6LayoutINS5_IJSB_SB_SB_EEENS5_IJNSA_ILi0EEESU_SU_EEEEENS5_IJNS4_10UnderscoreESX_SX_EEEEENS4_23SM90_TMA_LOAD_MULTICASTENS4_14ComposedLayoutINS4_7SwizzleILi3ELi4ELi3EEENS4_18smem_ptr_flag_bitsILi16EEENSS_INS5_IJSC_SF_EEENS5_IJSF_SB_EEEEEEEvNS4_8identityENS4_13SM90_TMA_LOADES19_vS1A_EENS_8epilogue10collective18CollectiveEpilogueINS1D_23Sm100TmaWarpSpecializedILi3ELi2ELi16ELb1ELb0EEEJSH_NS5_IJNSS_ISF_SB_EENSS_INSA_ILi32EEESB_EEEEESI_SJ_SI_SJ_NS1D_6fusion15FusionCallbacksIS1H_NS1M_17LinearCombinationISI_fSI_fLNS_15FloatRoundStyleE2EEESH_S1L_JEEENS4_5SM1004TMEM4LOAD26SM100_TMEM_LOAD_16dp256b4xES1B_NS11_INS12_ILi2ELi4ELi3EEES15_NSS_INS5_IJSC_S1J_EEENS5_IJS1J_SB_EEEEEEENS4_17SM75_U32x4_LDSM_NENS4_14SM90_TMA_STOREES20_NS4_17SM90_U32x4_STSM_NENS4_39AutoVectorizingCopyWithAssumedAlignmentILi128EEEEEEvvEEEEvNT_6ParamsE)
        /*0038*/ 	.word	0x00000000


	//----- nvinfo : EIATTR_MIN_STACK_SIZE
	.align		4
.L_27:
        /*003c*/ 	.byte	0x04, 0x12
        /*003e*/ 	.short	(.L_29 - .L_28)
	.align		4
.L_28:
        /*0040*/ 	.word	index@(_ZN7cutlass13device_kernelINS_4gemm6kernel13GemmUniversalIN4cute5tupleIJiiiiEEENS1_10collective13CollectiveMmaINS1_35MainloopSm100TmaUmmaWarpSpecializedILi6ELi2ELi4ENS5_IJNS4_1CILi1EEENSA_ILi8EEESB_EEEEENS5_IJNSA_ILi64EEESF_NSA_ILi128EEEEEENS_10bfloat16_tENS5_IJlSB_lEEESI_SJ_NS4_8TiledMMAINS4_8MMA_AtomIJNS4_20SM100_MMA_F16BF16_SSISI_SI_fLi64ELi64ELNS4_4UMMA5MajorE0ELSO_0ELNSN_7ScaleInE0ELSP_0EEEEEENS4_6LayoutINS5_IJSB_SB_SB_EEENS5_IJNSA_ILi0EEESU_SU_EEEEENS5_IJNS4_10UnderscoreESX_SX_EEEEENS4_23SM90_TMA_LOAD_MULTICASTENS4_14ComposedLayoutINS4_7SwizzleILi3ELi4ELi3EEENS4_18smem_ptr_flag_bitsILi16EEENSS_INS5_IJSC_SF_EEENS5_IJSF_SB_EEEEEEEvNS4_8identityENS4_13SM90_TMA_LOADES19_vS1A_EENS_8epilogue10collective18CollectiveEpilogueINS1D_23Sm100TmaWarpSpecializedILi3ELi2ELi16ELb1ELb0EEEJSH_NS5_IJNSS_ISF_SB_EENSS_INSA_ILi32EEESB_EEEEESI_SJ_SI_SJ_NS1D_6fusion15FusionCallbacksIS1H_NS1M_17LinearCombinationISI_fSI_fLNS_15FloatRoundStyleE2EEESH_S1L_JEEENS4_5SM1004TMEM4LOAD26SM100_TMEM_LOAD_16dp256b4xES1B_NS11_INS12_ILi2ELi4ELi3EEES15_NSS_INS5_IJSC_S1J_EEENS5_IJS1J_SB_EEEEEEENS4_17SM75_U32x4_LDSM_NENS4_14SM90_TMA_STOREES20_NS4_17SM90_U32x4_STSM_NENS4_39AutoVectorizingCopyWithAssumedAlignmentILi128EEEEEEvvEEEEvNT_6ParamsE)
        /*0044*/ 	.word	0x00000000
.L_29:


//--------------------- .nv.compat                --------------------------
	.section	.nv.compat,"",@"SHT_CUDA_COMPAT_INFO"
	.align	4
        /*0000*/ 	.byte	0x02, 0x09, 0x01, 0x00, 0x02, 0x02, 0x02, 0x00, 0x02, 0x05, 0x05, 0x00, 0x03, 0x07, 0x01, 0x01
        /*0010*/ 	.byte	0x02, 0x03, 0x01, 0x00, 0x02, 0x06, 0x01, 0x00, 0x04, 0x0b, 0x08, 0x00, 0x09, 0x00, 0x00, 0x00
        /*0020*/ 	.byte	0x00, 0x00, 0x00, 0x00


//--------------------- .nv.info._ZN7cutlass13device_kernelINS_4gemm6kernel13GemmUniversalIN4cute5tupleIJiiiiEEENS1_10collective13CollectiveMmaINS1_35MainloopSm100TmaUmmaWarpSpecializedILi6ELi2ELi4ENS5_IJNS4_1CILi1EEENSA_ILi8EEESB_EEEEENS5_IJNSA_ILi64EEESF_NSA_ILi128EEEEEENS_10bfloat16_tENS5_IJlSB_lEEESI_SJ_NS4_8TiledMMAINS4_8MMA_AtomIJNS4_20SM100_MMA_F16BF16_SSISI_SI_fLi64ELi64ELNS4_4UMMA5MajorE0ELSO_0ELNSN_7ScaleInE0ELSP_0EEEEEENS4_6LayoutINS5_IJSB_SB_SB_EEENS5_IJNSA_ILi0EEESU_SU_EEEEENS5_IJNS4_10UnderscoreESX_SX_EEEEENS4_23SM90_TMA_LOAD_MULTICASTENS4_14ComposedLayoutINS4_7SwizzleILi3ELi4ELi3EEENS4_18smem_ptr_flag_bitsILi16EEENSS_INS5_IJSC_SF_EEENS5_IJSF_SB_EEEEEEEvNS4_8identityENS4_13SM90_TMA_LOADES19_vS1A_EENS_8epilogue10collective18CollectiveEpilogueINS1D_23Sm100TmaWarpSpecializedILi3ELi2ELi16ELb1ELb0EEEJSH_NS5_IJNSS_ISF_SB_EENSS_INSA_ILi32EEESB_EEEEESI_SJ_SI_SJ_NS1D_6fusion15FusionCallbacksIS1H_NS1M_17LinearCombinationISI_fSI_fLNS_15FloatRoundStyleE2EEESH_S1L_JEEENS4_5SM1004TMEM4LOAD26SM100_TMEM_LOAD_16dp256b4xES1B_NS11_INS12_ILi2ELi4ELi3EEES15_NSS_INS5_IJSC_S1J_EEENS5_IJS1J_SB_EEEEEEENS4_17SM75_U32x4_LDSM_NENS4_14SM90_TMA_STOREES20_NS4_17SM90_U32x4_STSM_NENS4_39AutoVectorizingCopyWithAssumedAlignmentILi128EEEEEEvvEEEEvNT_6ParamsE --------------------------
	.section	.nv.info._ZN7cutlass13device_kernelINS_4gemm6kernel13GemmUniversalIN4cute5tupleIJiiiiEEENS1_10collective13CollectiveMmaINS1_35MainloopSm100TmaUmmaWarpSpecializedILi6ELi2ELi4ENS5_IJNS4_1CILi1EEENSA_ILi8EEESB_EEEEENS5_IJNSA_ILi64EEESF_NSA_ILi128EEEEEENS_10bfloat16_tENS5_IJlSB_lEEESI_SJ_NS4_8TiledMMAINS4_8MMA_AtomIJNS4_20SM100_MMA_F16BF16_SSISI_SI_fLi64ELi64ELNS4_4UMMA5MajorE0ELSO_0ELNSN_7ScaleInE0ELSP_0EEEEEENS4_6LayoutINS5_IJSB_SB_SB_EEENS5_IJNSA_ILi0EEESU_SU_EEEEENS5_IJNS4_10UnderscoreESX_SX_EEEEENS4_23SM90_TMA_LOAD_MULTICASTENS4_14ComposedLayoutINS4_7SwizzleILi3ELi4ELi3EEENS4_18smem_ptr_flag_bitsILi16EEENSS_INS5_IJSC_SF_EEENS5_IJSF_SB_EEEEEEEvNS4_8identityENS4_13SM90_TMA_LOADES19_vS1A_EENS_8epilogue10collective18CollectiveEpilogueINS1D_23Sm100TmaWarpSpecializedILi3ELi2ELi16ELb1ELb0EEEJSH_NS5_IJNSS_ISF_SB_EENSS_INSA_ILi32EEESB_EEEEESI_SJ_SI_SJ_NS1D_6fusion15FusionCallbacksIS1H_NS1M_17LinearCombinationISI_fSI_fLNS_15FloatRoundStyleE2EEESH_S1L_JEEENS4_5SM1004TMEM4LOAD26SM100_TMEM_LOAD_16dp256b4xES1B_NS11_INS12_ILi2ELi4ELi3EEES15_NSS_INS5_IJSC_S1J_EEENS5_IJS1J_SB_EEEEEEENS4_17SM75_U32x4_LDSM_NENS4_14SM90_TMA_STOREES20_NS4_17SM90_U32x4_STSM_NENS4_39AutoVectorizingCopyWithAssumedAlignmentILi128EEEEEEvvEEEEvNT_6ParamsE,"",@"SHT_CUDA_INFO"
	.sectionflags	@""
	.align	4


	//----- nvinfo : EIATTR_CUDA_API_VERSION
	.align		4
        /*0000*/ 	.byte	0x04, 0x37
        /*0002*/ 	.short	(.L_31 - .L_30)
.L_30:
        /*0004*/ 	.word	0x00000082


	//----- nvinfo : EIATTR_KPARAM_INFO
	.align		4
.L_31:
        /*0008*/ 	.byte	0x04, 0x17
        /*000a*/ 	.short	(.L_33 - .L_32)
.L_32:
        /*000c*/ 	.word	0x00000000
        /*0010*/ 	.short	0x0000
        /*0012*/ 	.short	0x0000
        /*0014*/ 	.byte	0x00, 0xf0, 0x01, 0x20


	//----- nvinfo : EIATTR_AT_ENTRY_FRAGMENTS
	.align		4
.L_33:
        /*0018*/ 	.byte	0x04, 0x4f
        /*001a*/ 	.short	(.L_35 - .L_34)


	//   ....[0]....
.L_34:
        /*001c*/ 	.word	0x00000006


	//----- nvinfo : EIATTR_RESERVED_SMEM_USED
	.align		4
.L_35:
        /*0020*/ 	.byte	0x01, 0x41
	.zero		2


	//----- nvinfo : EIATTR_SPARSE_MMA_MASK
	.align		4
        /*0024*/ 	.byte	0x03, 0x50
        /*0026*/ 	.short	0x0000


	//----- nvinfo : EIATTR_TCGEN05_1CTA_USED
	.align		4
        /*0028*/ 	.byte	0x01, 0x51
	.zero		2


	//----- nvinfo : EIATTR_MAXREG_COUNT
	.align		4
        /*002c*/ 	.byte	0x03, 0x1b
        /*002e*/ 	.short	0x00ff


	//----- nvinfo : EIATTR_NUM_BARRIERS
	.align		4
        /*0030*/ 	.byte	0x02, 0x4c
        /*0032*/ 	.byte	0x07
	.zero		1


	//----- nvinfo : EIATTR_EXTERNS
	.align		4
        /*0034*/ 	.byte	0x04, 0x0f
        /*0036*/ 	.short	(.L_37 - .L_36)


	//   ....[0]....
	.align		4
.L_36:
        /*0038*/ 	.word	index@(__assertfail)


	//----- nvinfo : EIATTR_MERCURY_ISA_VERSION
	.align		4
.L_37:
        /*003c*/ 	.byte	0x03, 0x5f
        /*003e*/ 	.short	0x0101


	//----- nvinfo : EIATTR_INT_WARP_WIDE_INSTR_OFFSETS
	.align		4
        /*0040*/ 	.byte	0x04, 0x31
        /*0042*/ 	.short	(.L_39 - .L_38)


	//   ....[0]....
.L_38:
        /*0044*/ 	.word	0x000042f0


	//   ....[1]....
        /*0048*/ 	.word	0x00004320


	//   ....[2]....
        /*004c*/ 	.word	0x00004340


	//   ....[3]....
        /*0050*/ 	.word	0x00004f10


	//   ....[4]....
        /*0054*/ 	.word	0x00004f90


	//   ....[5]....
        /*0058*/ 	.word	0x00005090


	//   ....[6]....
        /*005c*/ 	.word	0x000051a0


	//----- nvinfo : EIATTR_COOP_GROUP_MASK_REGIDS
	.align		4
.L_39:
        /*0060*/ 	.byte	0x04, 0x29
        /*0062*/ 	.short	(.L_41 - .L_40)


	//   ....[0]....
.L_40:
        /*0064*/ 	.word	0xffffffff


	//   ....[1]....
        /*0068*/ 	.word	0xffffffff


	//   ....[2]....
        /*006c*/ 	.word	0xffffffff


	//   ....[3]....
        /*0070*/ 	.word	0xffffffff


	//   ....[4]....
        /*0074*/ 	.word	0xffffffff


	//   ....[5]....
        /*0078*/ 	.word	0xffffffff


	//   ....[6]....
        /*007c*/ 	.word	0xffffffff


	//   ....[7]....
        /*0080*/ 	.word	0xffffffff


	//   ....[8]....
        /*0084*/ 	.word	0xffffffff


	//   ....[9]....
        /*0088*/ 	.word	0xffffffff


	//   ....[10]....
        /*008c*/ 	.word	0xffffffff


	//   ....[11]....
        /*0090*/ 	.word	0xffffffff


	//   ....[12]....
        /*0094*/ 	.word	0xffffffff


	//   ....[13]....
        /*0098*/ 	.word	0xffffffff


	//----- nvinfo : EIATTR_COOP_GROUP_INSTR_OFFSETS
	.align		4
.L_41:
        /*009c*/ 	.byte	0x04, 0x28
        /*009e*/ 	.short	(.L_43 - .L_42)


	//   ....[0]....
.L_42:
        /*00a0*/ 	.word	0x00000080


	//   ....[1]....
        /*00a4*/ 	.word	0x000004f0


	//   ....[2]....
        /*00a8*/ 	.word	0x000006e0


	//   ....[3]....
        /*00ac*/ 	.word	0x00000860


	//   ....[4]....
        /*00b0*/ 	.word	0x00000960


	//   ....[5]....
        /*00b4*/ 	.word	0x00000ad0


	//   ....[6]....
        /*00b8*/ 	.word	0x00000c70


	//   ....[7]....
        /*00bc*/ 	.word	0x00000e20


	//   ....[8]....
        /*00c0*/ 	.word	0x00002340


	//   ....[9]....
        /*00c4*/ 	.word	0x00003320


	//   ....[10]....
        /*00c8*/ 	.word	0x00003530


	//   ....[11]....
        /*00cc*/ 	.word	0x00003560


	//   ....[12]....
        /*00d0*/ 	.word	0x000041d0


	//   ....[13]....
        /*00d4*/ 	.word	0x00004400


	//----- nvinfo : EIATTR_VRC_CTA_INIT_COUNT
	.align		4
.L_43:
        /*00d8*/ 	.byte	0x02, 0x4a
        /*00da*/ 	.byte	0x80
	.zero		1


	//----- nvinfo : EIATTR_SYSCALL_OFFSETS
	.align		4
        /*00dc*/ 	.byte	0x04, 0x46
        /*00de*/ 	.short	(.L_45 - .L_44)


	//   ....[0]....
.L_44:
        /*00e0*/ 	.word	0x00005ea0


	//   ....[1]....
        /*00e4*/ 	.word	0x00005f90


	//   ....[2]....
        /*00e8*/ 	.word	0x000067d0


	//   ....[3]....
        /*00ec*/ 	.word	0x00007120


	//----- nvinfo : EIATTR_MBARRIER_INSTR_OFFSETS
	.align		4
.L_45:
        /*00f0*/ 	.byte	0x04, 0x39
        /*00f2*/ 	.short	(.L_47 - .L_46)


	//   ....[0]....
.L_46:
        /*00f4*/ 	.word	0x00000610
        /*00f8*/ 	.word	0x000000ff
        /*00fc*/ 	.word	0x00000000
        /*0100*/ 	.short	0x0100
        /*0102*/ 	.byte	0x04
	.zero		1


	//   ....[1]....
        /*0104*/ 	.word	0x00000620
        /*0108*/ 	.word	0x000000ff
        /*010c*/ 	.word	0x00000030
        /*0110*/ 	.short	0x0100
        /*0112*/ 	.byte	0x04
	.zero		1


	//   ....[2]....
        /*0114*/ 	.word	0x00000630
        /*0118*/ 	.word	0x000000ff
        /*011c*/ 	.word	0x00000008
        /*0120*/ 	.short	0x0100
        /*0122*/ 	.byte	0x04
	.zero		1


	//   ....[3]....
        /*0124*/ 	.word	0x00000640
        /*0128*/ 	.word	0x000000ff
        /*012c*/ 	.word	0x00000038
        /*0130*/ 	.short	0x0100
        /*0132*/ 	.byte	0x04
	.zero		1


	//   ....[4]....
        /*0134*/ 	.word	0x00000650
        /*0138*/ 	.word	0x000000ff
        /*013c*/ 	.word	0x00000010
        /*0140*/ 	.short	0x0100
        /*0142*/ 	.byte	0x04
	.zero		1


	//   ....[5]....
        /*0144*/ 	.word	0x00000660
        /*0148*/ 	.word	0x000000ff
        /*014c*/ 	.word	0x00000040
        /*0150*/ 	.short	0x0100
        /*0152*/ 	.byte	0x04
	.zero		1


	//   ....[6]....
        /*0154*/ 	.word	0x00000670
        /*0158*/ 	.word	0x000000ff
        /*015c*/ 	.word	0x00000018
        /*0160*/ 	.short	0x0100
        /*0162*/ 	.byte	0x04
	.zero		1


	//   ....[7]....
        /*0164*/ 	.word	0x00000680
        /*0168*/ 	.word	0x000000ff
        /*016c*/ 	.word	0x00000048
        /*0170*/ 	.short	0x0100
        /*0172*/ 	.byte	0x04
	.zero		1


	//   ....[8]....
        /*0174*/ 	.word	0x00000690
        /*0178*/ 	.word	0x000000ff
        /*017c*/ 	.word	0x00000020
        /*0180*/ 	.short	0x0100
        /*0182*/ 	.byte	0x04
	.zero		1


	//   ....[9]....
        /*0184*/ 	.word	0x000006a0
        /*0188*/ 	.word	0x000000ff
        /*018c*/ 	.word	0x00000050
        /*0190*/ 	.short	0x0100
        /*0192*/ 	.byte	0x04
	.zero		1


	//   ....[10]....
        /*0194*/ 	.word	0x000006b0
        /*0198*/ 	.word	0x000000ff
        /*019c*/ 	.word	0x00000028
        /*01a0*/ 	.short	0x0100
        /*01a2*/ 	.byte	0x04
	.zero		1


	//   ....[11]....
        /*01a4*/ 	.word	0x000006c0
        /*01a8*/ 	.word	0x000000ff
        /*01ac*/ 	.word	0x00000058
        /*01b0*/ 	.short	0x0100
        /*01b2*/ 	.byte	0x04
	.zero		1


	//   ....[12]....
        /*01b4*/ 	.word	0x000007f0
        /*01b8*/ 	.word	0x000000ff
        /*01bc*/ 	.word	0x00000060
        /*01c0*/ 	.short	0x0100
        /*01c2*/ 	.byte	0x04
	.zero		1


	//   ....[13]....
        /*01c4*/ 	.word	0x00000800
        /*01c8*/ 	.word	0x000000ff
        /*01cc*/ 	.word	0x00000078
        /*01d0*/ 	.short	0x0100
        /*01d2*/ 	.byte	0x04
	.zero		1


	//   ....[14]....
        /*01d4*/ 	.word	0x00000810
        /*01d8*/ 	.word	0x000000ff
        /*01dc*/ 	.word	0x00000068
        /*01e0*/ 	.short	0x0100
        /*01e2*/ 	.byte	0x04
	.zero		1


	//   ....[15]....
        /*01e4*/ 	.word	0x00000820
        /*01e8*/ 	.word	0x000000ff
        /*01ec*/ 	.word	0x00000080
        /*01f0*/ 	.short	0x0100
        /*01f2*/ 	.byte	0x04
	.zero		1


	//   ....[16]....
        /*01f4*/ 	.word	0x00000830
        /*01f8*/ 	.word	0x000000ff
        /*01fc*/ 	.word	0x00000070
        /*0200*/ 	.short	0x0100
        /*0202*/ 	.byte	0x04
	.zero		1


	//   ....[17]....
        /*0204*/ 	.word	0x00000840
        /*0208*/ 	.word	0x000000ff
        /*020c*/ 	.word	0x00000088
        /*0210*/ 	.short	0x0100
        /*0212*/ 	.byte	0x04
	.zero		1


	//   ....[18]....
        /*0214*/ 	.word	0x00000930
        /*0218*/ 	.word	0x000000ff
        /*021c*/ 	.word	0x00000090
        /*0220*/ 	.short	0x0100
        /*0222*/ 	.byte	0x06
	.zero		1


	//   ....[19]....
        /*0224*/ 	.word	0x00000940
        /*0228*/ 	.word	0x000000ff
        /*022c*/ 	.word	0x00000098
        /*0230*/ 	.short	0x0100
        /*0232*/ 	.byte	0x06
	.zero		1


	//   ....[20]....
        /*0234*/ 	.word	0x00000a80
        /*0238*/ 	.word	0x000000ff
        /*023c*/ 	.word	0x000000a0
        /*0240*/ 	.short	0x0100
        /*0242*/ 	.byte	0x06
	.zero		1


	//   ....[21]....
        /*0244*/ 	.word	0x00000a90
        /*0248*/ 	.word	0x000000ff
        /*024c*/ 	.word	0x000000b0
        /*0250*/ 	.short	0x0100
        /*0252*/ 	.byte	0x06
	.zero		1


	//   ....[22]....
        /*0254*/ 	.word	0x00000aa0
        /*0258*/ 	.word	0x000000ff
        /*025c*/ 	.word	0x000000a8
        /*0260*/ 	.short	0x0100
        /*0262*/ 	.byte	0x06
	.zero		1


	//   ....[23]....
        /*0264*/ 	.word	0x00000ab0
        /*0268*/ 	.word	0x000000ff
        /*026c*/ 	.word	0x000000b8
        /*0270*/ 	.short	0x0100
        /*0272*/ 	.byte	0x06
	.zero		1


	//   ....[24]....
        /*0274*/ 	.word	0x00000be0
        /*0278*/ 	.word	0x000000ff
        /*027c*/ 	.word	0x000000c0
        /*0280*/ 	.short	0x0100
        /*0282*/ 	.byte	0x04
	.zero		1


	//   ....[25]....
        /*0284*/ 	.word	0x00000bf0
        /*0288*/ 	.word	0x000000ff
        /*028c*/ 	.word	0x000000e0
        /*0290*/ 	.short	0x0100
        /*0292*/ 	.byte	0x04
	.zero		1


	//   ....[26]....
        /*0294*/ 	.word	0x00000c00
        /*0298*/ 	.word	0x000000ff
        /*029c*/ 	.word	0x000000c8
        /*02a0*/ 	.short	0x0100
        /*02a2*/ 	.byte	0x04
	.zero		1


	//   ....[27]....
        /*02a4*/ 	.word	0x00000c10
        /*02a8*/ 	.word	0x000000ff
        /*02ac*/ 	.word	0x000000e8
        /*02b0*/ 	.short	0x0100
        /*02b2*/ 	.byte	0x04
	.zero		1


	//   ....[28]....
        /*02b4*/ 	.word	0x00000c20
        /*02b8*/ 	.word	0x000000ff
        /*02bc*/ 	.word	0x000000d0
        /*02c0*/ 	.short	0x0100
        /*02c2*/ 	.byte	0x04
	.zero		1


	//   ....[29]....
        /*02c4*/ 	.word	0x00000c30
        /*02c8*/ 	.word	0x000000ff
        /*02cc*/ 	.word	0x000000f0
        /*02d0*/ 	.short	0x0100
        /*02d2*/ 	.byte	0x04
	.zero		1


	//   ....[30]....
        /*02d4*/ 	.word	0x00000c40
        /*02d8*/ 	.word	0x000000ff
        /*02dc*/ 	.word	0x000000d8
        /*02e0*/ 	.short	0x0100
        /*02e2*/ 	.byte	0x04
	.zero		1


	//   ....[31]....
        /*02e4*/ 	.word	0x00000c50
        /*02e8*/ 	.word	0x000000ff
        /*02ec*/ 	.word	0x000000f8
        /*02f0*/ 	.short	0x0100
        /*02f2*/ 	.byte	0x04
	.zero		1


	//   ....[32]....
        /*02f4*/ 	.word	0x00000d40
        /*02f8*/ 	.word	0x000000ff
        /*02fc*/ 	.word	0x00000100
        /*0300*/ 	.short	0x0100
        /*0302*/ 	.byte	0x04
	.zero		1


	//   ....[33]....
        /*0304*/ 	.word	0x00000d50
        /*0308*/ 	.word	0x000000ff
        /*030c*/ 	.word	0x00000110
        /*0310*/ 	.short	0x0100
        /*0312*/ 	.byte	0x04
	.zero		1


	//   ....[34]....
        /*0314*/ 	.word	0x00000d60
        /*0318*/ 	.word	0x000000ff
        /*031c*/ 	.word	0x00000108
        /*0320*/ 	.short	0x0100
        /*0322*/ 	.byte	0x04
	.zero		1


	//   ....[35]....
        /*0324*/ 	.word	0x00000d70
        /*0328*/ 	.word	0x000000ff
        /*032c*/ 	.word	0x00000118
        /*0330*/ 	.short	0x0100
        /*0332*/ 	.byte	0x04
	.zero		1


	//   ....[36]....
        /*0334*/ 	.word	0x00001a20
        /*0338*/ 	.word	0x00000000
        /*033c*/ 	.word	0x00000110
        /*0340*/ 	.short	0x010a
        /*0342*/ 	.byte	0xff
	.zero		1


	//   ....[37]....
        /*0344*/ 	.word	0x00001a50
        /*0348*/ 	.word	0x00000000
        /*034c*/ 	.word	0x00000100
        /*0350*/ 	.short	0x0101
        /*0352*/ 	.byte	0xff
	.zero		1


	//   ....[38]....
        /*0354*/ 	.word	0x00001b20
        /*0358*/ 	.word	0x000000ff
        /*035c*/ 	.word	0x00000030
        /*0360*/ 	.short	0x010a
        /*0362*/ 	.byte	0x04
	.zero		1


	//   ....[39]....
        /*0364*/ 	.word	0x00001ba0
        /*0368*/ 	.word	0x000000ff
        /*036c*/ 	.word	0x00000030
        /*0370*/ 	.short	0x010a
        /*0372*/ 	.byte	0x21
	.zero		1


	//   ....[40]....
        /*0374*/ 	.word	0x00001d40
        /*0378*/ 	.word	0x000000ff
        /*037c*/ 	.word	0x00000030
        /*0380*/ 	.short	0x010a
        /*0382*/ 	.byte	0x05
	.zero		1


	//   ....[41]....
        /*0384*/ 	.word	0x00001f30
        /*0388*/ 	.word	0x000000ff
        /*038c*/ 	.word	0x00000098
        /*0390*/ 	.short	0x0101
        /*0392*/ 	.byte	0x15
	.zero		1


	//   ....[42]....
        /*0394*/ 	.word	0x00001f50
        /*0398*/ 	.word	0x000000ff
        /*039c*/ 	.word	0x00000030
        /*03a0*/ 	.short	0x010a
        /*03a2*/ 	.byte	0x04
	.zero		1


	//   ....[43]....
        /*03a4*/ 	.word	0x00001fd0
        /*03a8*/ 	.word	0x000000ff
        /*03ac*/ 	.word	0x00000030
        /*03b0*/ 	.short	0x010a
        /*03b2*/ 	.byte	0x21
	.zero		1


	//   ....[44]....
        /*03b4*/ 	.word	0x00002160
        /*03b8*/ 	.word	0x000000ff
        /*03bc*/ 	.word	0x00000030
        /*03c0*/ 	.short	0x010a
        /*03c2*/ 	.byte	0x05
	.zero		1


	//   ....[45]....
        /*03c4*/ 	.word	0x00002370
        /*03c8*/ 	.word	0x00000003
        /*03cc*/ 	.word	0x000000a0
        /*03d0*/ 	.short	0x010a
        /*03d2*/ 	.byte	0xff
	.zero		1


	//   ....[46]....
        /*03d4*/ 	.word	0x000024c0
        /*03d8*/ 	.word	0x00000000
        /*03dc*/ 	.word	0x00000000
        /*03e0*/ 	.short	0x0101
        /*03e2*/ 	.byte	0xff
	.zero		1


	//   ....[47]....
        /*03e4*/ 	.word	0x00002a80
        /*03e8*/ 	.word	0x000000ff
        /*03ec*/ 	.word	0x00000000
        /*03f0*/ 	.short	0x010a
        /*03f2*/ 	.byte	0x04
	.zero		1


	//   ....[48]....
        /*03f4*/ 	.word	0x00002b10
        /*03f8*/ 	.word	0x000000ff
        /*03fc*/ 	.word	0x00000000
        /*0400*/ 	.short	0x010a
        /*0402*/ 	.byte	0x05
	.zero		1


	//   ....[49]....
        /*0404*/ 	.word	0x00002ba0
        /*0408*/ 	.word	0x000000ff
        /*040c*/ 	.word	0x00000000
        /*0410*/ 	.short	0x010a
        /*0412*/ 	.byte	0x05
	.zero		1


	//   ....[50]....
        /*0414*/ 	.word	0x00002c30
        /*0418*/ 	.word	0x000000ff
        /*041c*/ 	.word	0x00000000
        /*0420*/ 	.short	0x010a
        /*0422*/ 	.byte	0x05
	.zero		1


	//   ....[51]....
        /*0424*/ 	.word	0x00002cc0
        /*0428*/ 	.word	0x000000ff
        /*042c*/ 	.word	0x00000000
        /*0430*/ 	.short	0x010a
        /*0432*/ 	.byte	0x05
	.zero		1


	//   ....[52]....
        /*0434*/ 	.word	0x00002d60
        /*0438*/ 	.word	0x00000000
        /*043c*/ 	.word	0x00000000
        /*0440*/ 	.short	0x010a
        /*0442*/ 	.byte	0xff
	.zero		1


	//   ....[53]....
        /*0444*/ 	.word	0x00002e80
        /*0448*/ 	.word	0x00000002
        /*044c*/ 	.word	0x00000100
        /*0450*/ 	.short	0x010a
        /*0452*/ 	.byte	0xff
	.zero		1


	//   ....[54]....
        /*0454*/ 	.word	0x00002ef0
        /*0458*/ 	.word	0x00000002
        /*045c*/ 	.word	0x00000000
        /*0460*/ 	.short	0x0101
        /*0462*/ 	.byte	0xff
	.zero		1


	//   ....[55]....
        /*0464*/ 	.word	0x00002f10
        /*0468*/ 	.word	0x000000ff
        /*046c*/ 	.word	0x000000b0
        /*0470*/ 	.short	0x010a
        /*0472*/ 	.byte	0x04
	.zero		1


	//   ....[56]....
        /*0474*/ 	.word	0x00003030
        /*0478*/ 	.word	0x00000002
        /*047c*/ 	.word	0x000000a0
        /*0480*/ 	.short	0x010a
        /*0482*/ 	.byte	0xff
	.zero		1


	//   ....[57]....
        /*0484*/ 	.word	0x00003130
        /*0488*/ 	.word	0x00000002
        /*048c*/ 	.word	0x00000000
        /*0490*/ 	.short	0x0101
        /*0492*/ 	.byte	0xff
	.zero		1


	//   ....[58]....
        /*0494*/ 	.word	0x000031c0
        /*0498*/ 	.word	0x000000ff
        /*049c*/ 	.word	0x000000b0
        /*04a0*/ 	.short	0x0106
        /*04a2*/ 	.byte	0x04
	.zero		1


	//   ....[59]....
        /*04a4*/ 	.word	0x000031e0
        /*04a8*/ 	.word	0x000000ff
        /*04ac*/ 	.word	0x000000b0
        /*04b0*/ 	.short	0x010a
        /*04b2*/ 	.byte	0x04
	.zero		1


	//   ....[60]....
        /*04b4*/ 	.word	0x00003270
        /*04b8*/ 	.word	0x000000ff
        /*04bc*/ 	.word	0x000000b0
        /*04c0*/ 	.short	0x0106
        /*04c2*/ 	.byte	0x07
	.zero		1


	//   ....[61]....
        /*04c4*/ 	.word	0x000032b0
        /*04c8*/ 	.word	0x00000000
        /*04cc*/ 	.word	0x000000b0
        /*04d0*/ 	.short	0x010a
        /*04d2*/ 	.byte	0xff
	.zero		1


	//   ....[62]....
        /*04d4*/ 	.word	0x00003880
        /*04d8*/ 	.word	0x00000000
        /*04dc*/ 	.word	0x000000a0
        /*04e0*/ 	.short	0x010a
        /*04e2*/ 	.byte	0xff
	.zero		1


	//   ....[63]....
        /*04e4*/ 	.word	0x00003980
        /*04e8*/ 	.word	0x00000003
        /*04ec*/ 	.word	0x00000000
        /*04f0*/ 	.short	0x0101
        /*04f2*/ 	.byte	0xff
	.zero		1


	//   ....[64]....
        /*04f4*/ 	.word	0x00003990
        /*04f8*/ 	.word	0x000000ff
        /*04fc*/ 	.word	0x00000000
        /*0500*/ 	.short	0x010a
        /*0502*/ 	.byte	0x04
	.zero		1


	//   ....[65]....
        /*0504*/ 	.word	0x00003a10
        /*0508*/ 	.word	0x000000ff
        /*050c*/ 	.word	0x000000e0
        /*0510*/ 	.short	0x010a
        /*0512*/ 	.byte	0x2e
	.zero		1


	//   ....[66]....
        /*0514*/ 	.word	0x00003af0
        /*0518*/ 	.word	0x000000ff
        /*051c*/ 	.word	0x00000000
        /*0520*/ 	.short	0x010a
        /*0522*/ 	.byte	0x07
	.zero		1


	//   ....[67]....
        /*0524*/ 	.word	0x00003c30
        /*0528*/ 	.word	0x000000ff
        /*052c*/ 	.word	0x00000000
        /*0530*/ 	.short	0x010a
        /*0532*/ 	.byte	0x04
	.zero		1


	//   ....[68]....
        /*0534*/ 	.word	0x00004000
        /*0538*/ 	.word	0x000000ff
        /*053c*/ 	.word	0x00000000
        /*0540*/ 	.short	0x010a
        /*0542*/ 	.byte	0x04
	.zero		1


	//   ....[69]....
        /*0544*/ 	.word	0x00004090
        /*0548*/ 	.word	0x000000ff
        /*054c*/ 	.word	0x00000000
        /*0550*/ 	.short	0x010a
        /*0552*/ 	.byte	0x05
	.zero		1


	//   ....[70]....
        /*0554*/ 	.word	0x00004120
        /*0558*/ 	.word	0x000000ff
        /*055c*/ 	.word	0x00000000
        /*0560*/ 	.short	0x010a
        /*0562*/ 	.byte	0x05
	.zero		1


	//   ....[71]....
        /*0564*/ 	.word	0x000041b0
        /*0568*/ 	.word	0x000000ff
        /*056c*/ 	.word	0x00000000
        /*0570*/ 	.short	0x010a
        /*0572*/ 	.byte	0x04
	.zero		1


	//   ....[72]....
        /*0574*/ 	.word	0x00004640
        /*0578*/ 	.word	0x0000000c
        /*057c*/ 	.word	0x000000a0
        /*0580*/ 	.short	0x010a
        /*0582*/ 	.byte	0xff
	.zero		1


	//   ....[73]....
        /*0584*/ 	.word	0x000047b0
        /*0588*/ 	.word	0x00000000
        /*058c*/ 	.word	0x00000000
        /*0590*/ 	.short	0x0101
        /*0592*/ 	.byte	0xff
	.zero		1


	//   ....[74]....
        /*0594*/ 	.word	0x00004c30
        /*0598*/ 	.word	0x000000ff
        /*059c*/ 	.word	0x00000098
        /*05a0*/ 	.short	0x010a
        /*05a2*/ 	.byte	0x18
	.zero		1


	//   ....[75]....
        /*05a4*/ 	.word	0x00004df0
        /*05a8*/ 	.word	0x000000ff
        /*05ac*/ 	.word	0x00000078
        /*05b0*/ 	.short	0x010a
        /*05b2*/ 	.byte	0x04
	.zero		1


	//   ....[76]....
        /*05b4*/ 	.word	0x00004fc0
        /*05b8*/ 	.word	0x000000ff
        /*05bc*/ 	.word	0x00000060
        /*05c0*/ 	.short	0x010b
        /*05c2*/ 	.byte	0x04
	.zero		1


	//   ....[77]....
        /*05c4*/ 	.word	0x00004fd0
        /*05c8*/ 	.word	0x000000ff
        /*05cc*/ 	.word	0x00000000
        /*05d0*/ 	.short	0x0101
        /*05d2*/ 	.byte	0x14
	.zero		1


	//   ....[78]....
        /*05d4*/ 	.word	0x00004fe0
        /*05d8*/ 	.word	0x000000ff
        /*05dc*/ 	.word	0x00000078
        /*05e0*/ 	.short	0x010a
        /*05e2*/ 	.byte	0x05
	.zero		1


	//   ....[79]....
        /*05e4*/ 	.word	0x000051d0
        /*05e8*/ 	.word	0x000000ff
        /*05ec*/ 	.word	0x00000060
        /*05f0*/ 	.short	0x010b
        /*05f2*/ 	.byte	0x05
	.zero		1


	//   ....[80]....
        /*05f4*/ 	.word	0x000051e0
        /*05f8*/ 	.word	0x000000ff
        /*05fc*/ 	.word	0x00000000
        /*0600*/ 	.short	0x0101
        /*0602*/ 	.byte	0x04
	.zero		1


	//   ....[81]....
        /*0604*/ 	.word	0x00005280
        /*0608*/ 	.word	0x000000ff
        /*060c*/ 	.word	0x00000000
        /*0610*/ 	.short	0x010a
        /*0612*/ 	.byte	0x04
	.zero		1


	//   ....[82]....
        /*0614*/ 	.word	0x00005310
        /*0618*/ 	.word	0x000000ff
        /*061c*/ 	.word	0x00000000
        /*0620*/ 	.short	0x010a
        /*0622*/ 	.byte	0x05
	.zero		1


	//   ....[83]....
        /*0624*/ 	.word	0x000053b0
        /*0628*/ 	.word	0x00000000
        /*062c*/ 	.word	0x00000000
        /*0630*/ 	.short	0x010a
        /*0632*/ 	.byte	0xff
	.zero		1


	//   ....[84]....
        /*0634*/ 	.word	0x00005710
        /*0638*/ 	.word	0x00000000
        /*063c*/ 	.word	0x000000a0
        /*0640*/ 	.short	0x010a
        /*0642*/ 	.byte	0xff
	.zero		1


	//   ....[85]....
        /*0644*/ 	.word	0x000057e0
        /*0648*/ 	.word	0x00000000
        /*064c*/ 	.word	0x00000000
        /*0650*/ 	.short	0x0101
        /*0652*/ 	.byte	0xff
	.zero		1


	//   ....[86]....
        /*0654*/ 	.word	0x000063f0
        /*0658*/ 	.word	0x00000002
        /*065c*/ 	.word	0x00000060
        /*0660*/ 	.short	0x010a
        /*0662*/ 	.byte	0xff
	.zero		1


	//   ....[87]....
        /*0664*/ 	.word	0x00006430
        /*0668*/ 	.word	0x0000001b
        /*066c*/ 	.word	0x000000c0
        /*0670*/ 	.short	0x010a
        /*0672*/ 	.byte	0xff
	.zero		1


	//   ....[88]....
        /*0674*/ 	.word	0x00006520
        /*0678*/ 	.word	0x00000002
        /*067c*/ 	.word	0x00000060
        /*0680*/ 	.short	0x010a
        /*0682*/ 	.byte	0xff
	.zero		1


	//   ....[89]....
        /*0684*/ 	.word	0x000066b0
        /*0688*/ 	.word	0x0000001b
        /*068c*/ 	.word	0x000000c0
        /*0690*/ 	.short	0x010a
        /*0692*/ 	.byte	0xff
	.zero		1


	//   ....[90]....
        /*0694*/ 	.word	0x00006e80
        /*0698*/ 	.word	0x00000000
        /*069c*/ 	.word	0x00000000
        /*06a0*/ 	.short	0x0101
        /*06a2*/ 	.byte	0xff
	.zero		1


	//   ....[91]....
        /*06a4*/ 	.word	0x00006e90
        /*06a8*/ 	.word	0x00000002
        /*06ac*/ 	.word	0x00000060
        /*06b0*/ 	.short	0x010a
        /*06b2*/ 	.byte	0xff
	.zero		1


	//   ....[92]....
        /*06b4*/ 	.word	0x00006f50
        /*06b8*/ 	.word	0x00000002
        /*06bc*/ 	.word	0x00000060
        /*06c0*/ 	.short	0x010a
        /*06c2*/ 	.byte	0xff
	.zero		1


	//   ....[93]....
        /*06c4*/ 	.word	0x000072f0
        /*06c8*/ 	.word	0x000000ff
        /*06cc*/ 	.word	0x00000000
        /*06d0*/ 	.short	0x0101
        /*06d2*/ 	.byte	0x04
	.zero		1


	//   ....[94]....
        /*06d4*/ 	.word	0x00007850
        /*06d8*/ 	.word	0x00000000
        /*06dc*/ 	.word	0x00000000
        /*06e0*/ 	.short	0x0101
        /*06e2*/ 	.byte	0xff
	.zero		1


	//   ....[95]....
        /*06e4*/ 	.word	0x00007b00
        /*06e8*/ 	.word	0x000000ff
        /*06ec*/ 	.word	0x00000000
        /*06f0*/ 	.short	0x0101
        /*06f2*/ 	.byte	0x04
	.zero		1


	//   ....[96]....
        /*06f4*/ 	.word	0x00007b20
        /*06f8*/ 	.word	0x00000000
        /*06fc*/ 	.word	0x00000110
        /*0700*/ 	.short	0x010a
        /*0702*/ 	.byte	0xff
	.zero		1


	//   ....[97]....
        /*0704*/ 	.word	0x00007b80
        /*0708*/ 	.word	0x00000000
        /*070c*/ 	.word	0x00000030
        /*0710*/ 	.short	0x010a
        /*0712*/ 	.byte	0xff
	.zero		1


	//   ....[98]....
        /*0714*/ 	.word	0x00007be0
        /*0718*/ 	.word	0x00000000
        /*071c*/ 	.word	0x00000030
        /*0720*/ 	.short	0x010a
        /*0722*/ 	.byte	0xff
	.zero		1


	//   ....[99]....
        /*0724*/ 	.word	0x00007c30
        /*0728*/ 	.word	0x00000003
        /*072c*/ 	.word	0x000000a0
        /*0730*/ 	.short	0x010a
        /*0732*/ 	.byte	0xff
	.zero		1


	//   ....[100]....
        /*0734*/ 	.word	0x00007c90
        /*0738*/ 	.word	0x00000000
        /*073c*/ 	.word	0x00000000
        /*0740*/ 	.short	0x010a
        /*0742*/ 	.byte	0xff
	.zero		1


	//   ....[101]....
        /*0744*/ 	.word	0x00007cf0
        /*0748*/ 	.word	0x00000000
        /*074c*/ 	.word	0x00000000
        /*0750*/ 	.short	0x010a
        /*0752*/ 	.byte	0xff
	.zero		1


	//   ....[102]....
        /*0754*/ 	.word	0x00007d50
        /*0758*/ 	.word	0x00000000
        /*075c*/ 	.word	0x00000000
        /*0760*/ 	.short	0x010a
        /*0762*/ 	.byte	0xff
	.zero		1


	//   ....[103]....
        /*0764*/ 	.word	0x00007db0
        /*0768*/ 	.word	0x00000000
        /*076c*/ 	.word	0x00000000
        /*0770*/ 	.short	0x010a
        /*0772*/ 	.byte	0xff
	.zero		1


	//   ....[104]....
        /*0774*/ 	.word	0x00007e10
        /*0778*/ 	.word	0x00000000
        /*077c*/ 	.word	0x00000000
        /*0780*/ 	.short	0x010a
        /*0782*/ 	.byte	0xff
	.zero		1


	//   ....[105]....
        /*0784*/ 	.word	0x00007e60
        /*0788*/ 	.word	0x00000002
        /*078c*/ 	.word	0x00000100
        /*0790*/ 	.short	0x010a
        /*0792*/ 	.byte	0xff
	.zero		1


	//   ....[106]....
        /*0794*/ 	.word	0x00007ec0
        /*0798*/ 	.word	0x00000002
        /*079c*/ 	.word	0x000000b0
        /*07a0*/ 	.short	0x010a
        /*07a2*/ 	.byte	0xff
	.zero		1


	//   ....[107]....
        /*07a4*/ 	.word	0x00007f10
        /*07a8*/ 	.word	0x00000002
        /*07ac*/ 	.word	0x000000a0
        /*07b0*/ 	.short	0x010a
        /*07b2*/ 	.byte	0xff
	.zero		1


	//   ....[108]....
        /*07b4*/ 	.word	0x00007f70
        /*07b8*/ 	.word	0x00000000
        /*07bc*/ 	.word	0x000000b0
        /*07c0*/ 	.short	0x010a
        /*07c2*/ 	.byte	0xff
	.zero		1


	//   ....[109]....
        /*07c4*/ 	.word	0x00007fc0
        /*07c8*/ 	.word	0x00000000
        /*07cc*/ 	.word	0x000000a0
        /*07d0*/ 	.short	0x010a
        /*07d2*/ 	.byte	0xff
	.zero		1


	//   ....[110]....
        /*07d4*/ 	.word	0x00008020
        /*07d8*/ 	.word	0x00000002
        /*07dc*/ 	.word	0x000000e0
        /*07e0*/ 	.short	0x010a
        /*07e2*/ 	.byte	0xff
	.zero		1


	//   ....[111]....
        /*07e4*/ 	.word	0x00008080
        /*07e8*/ 	.word	0x00000000
        /*07ec*/ 	.word	0x00000000
        /*07f0*/ 	.short	0x010a
        /*07f2*/ 	.byte	0xff
	.zero		1


	//   ....[112]....
        /*07f4*/ 	.word	0x000080e0
        /*07f8*/ 	.word	0x00000000
        /*07fc*/ 	.word	0x00000000
        /*0800*/ 	.short	0x010a
        /*0802*/ 	.byte	0xff
	.zero		1


	//   ....[113]....
        /*0804*/ 	.word	0x00008140
        /*0808*/ 	.word	0x00000000
        /*080c*/ 	.word	0x00000000
        /*0810*/ 	.short	0x010a
        /*0812*/ 	.byte	0xff
	.zero		1


	//   ....[114]....
        /*0814*/ 	.word	0x000081a0
        /*0818*/ 	.word	0x00000000
        /*081c*/ 	.word	0x00000000
        /*0820*/ 	.short	0x010a
        /*0822*/ 	.byte	0xff
	.zero		1


	//   ....[115]....
        /*0824*/ 	.word	0x00008200
        /*0828*/ 	.word	0x00000000
        /*082c*/ 	.word	0x00000000
        /*0830*/ 	.short	0x010a
        /*0832*/ 	.byte	0xff
	.zero		1


	//   ....[116]....
        /*0834*/ 	.word	0x00008250
        /*0838*/ 	.word	0x0000000c
        /*083c*/ 	.word	0x000000a0
        /*0840*/ 	.short	0x010a
        /*0842*/ 	.byte	0xff
	.zero		1


	//   ....[117]....
        /*0844*/ 	.word	0x000082b0
        /*0848*/ 	.word	0x00000000
        /*084c*/ 	.word	0x00000098
        /*0850*/ 	.short	0x010a
        /*0852*/ 	.byte	0xff
	.zero		1


	//   ....[118]....
        /*0854*/ 	.word	0x00008310
        /*0858*/ 	.word	0x00000000
        /*085c*/ 	.word	0x00000078
        /*0860*/ 	.short	0x010a
        /*0862*/ 	.byte	0xff
	.zero		1


	//   ....[119]....
        /*0864*/ 	.word	0x00008370
        /*0868*/ 	.word	0x00000006
        /*086c*/ 	.word	0x00000078
        /*0870*/ 	.short	0x010a
        /*0872*/ 	.byte	0xff
	.zero		1


	//   ....[120]....
        /*0874*/ 	.word	0x000083d0
        /*0878*/ 	.word	0x00000000
        /*087c*/ 	.word	0x00000000
        /*0880*/ 	.short	0x010a
        /*0882*/ 	.byte	0xff
	.zero		1


	//   ....[121]....
        /*0884*/ 	.word	0x00008430
        /*0888*/ 	.word	0x00000000
        /*088c*/ 	.word	0x00000000
        /*0890*/ 	.short	0x010a
        /*0892*/ 	.byte	0xff
	.zero		1


	//   ....[122]....
        /*0894*/ 	.word	0x00008480
        /*0898*/ 	.word	0x00000000
        /*089c*/ 	.word	0x000000a0
        /*08a0*/ 	.short	0x010a
        /*08a2*/ 	.byte	0xff
	.zero		1


	//   ....[123]....
        /*08a4*/ 	.word	0x000084d0
        /*08a8*/ 	.word	0x00000002
        /*08ac*/ 	.word	0x00000060
        /*08b0*/ 	.short	0x010a
        /*08b2*/ 	.byte	0xff
	.zero		1


	//   ....[124]....
        /*08b4*/ 	.word	0x00008520
        /*08b8*/ 	.word	0x0000001b
        /*08bc*/ 	.word	0x000000c0
        /*08c0*/ 	.short	0x010a
        /*08c2*/ 	.byte	0xff
	.zero		1


	//   ....[125]....
        /*08c4*/ 	.word	0x00008570
        /*08c8*/ 	.word	0x00000002
        /*08cc*/ 	.word	0x00000060
        /*08d0*/ 	.short	0x010a
        /*08d2*/ 	.byte	0xff
	.zero		1


	//----- nvinfo : EIATTR_NUM_MBARRIERS
	.align		4
.L_47:
        /*08d4*/ 	.byte	0x03, 0x38
        /*08d6*/ 	.short	0x0024


	//----- nvinfo : EIATTR_EXIT_INSTR_OFFSETS
	.align		4
        /*08d8*/ 	.byte	0x04, 0x1c
        /*08da*/ 	.short	(.L_49 - .L_48)


	//   ....[0]....
.L_48:
        /*08dc*/ 	.word	0x00002d90


	//   ....[1]....
        /*08e0*/ 	.word	0x00003280


	//   ....[2]....
        /*08e4*/ 	.word	0x000032e0


	//   ....[3]....
        /*08e8*/ 	.word	0x00004410


	//   ....[4]....
        /*08ec*/ 	.word	0x000053e0


	//   ....[5]....
        /*08f0*/ 	.word	0x00005420


	//   ....[6]....
        /*08f4*/ 	.word	0x000079f0


	//   ....[7]....
        /*08f8*/ 	.word	0x00007a70


	//   ....[8]....
        /*08fc*/ 	.word	0x00007aa0


	//   ....[9]....
        /*0900*/ 	.word	0x00007b10


	//----- nvinfo : EIATTR_MAX_THREADS
	.align		4
.L_49:
        /*0904*/ 	.byte	0x04, 0x05
        /*0906*/ 	.short	(.L_51 - .L_50)
.L_50:
        /*0908*/ 	.word	0x00000100
        /*090c*/ 	.word	0x00000001
        /*0910*/ 	.word	0x00000001


	//----- nvinfo : EIATTR_CRS_STACK_SIZE
	.align		4
.L_51:
        /*0914*/ 	.byte	0x04, 0x1e
        /*0916*/ 	.short	(.L_53 - .L_52)
.L_52:
        /*0918*/ 	.word	0x00000000


	//----- nvinfo : EIATTR_CBANK_PARAM_SIZE
	.align		4
.L_53:
        /*091c*/ 	.byte	0x03, 0x19
        /*091e*/ 	.short	0x0800


	//----- nvinfo : EIATTR_PARAM_CBANK
	.align		4
        /*0920*/ 	.byte	0x04, 0x0a
        /*0922*/ 	.short	(.L_55 - .L_54)
	.align		4
.L_54:
        /*0924*/ 	.word	index@(.nv.constant0._ZN7cutlass13device_kernelINS_4gemm6kernel13GemmUniversalIN4cute5tupleIJiiiiEEENS1_10collective13CollectiveMmaINS1_35MainloopSm100TmaUmmaWarpSpecializedILi6ELi2ELi4ENS5_IJNS4_1CILi1EEENSA_ILi8EEESB_EEEEENS5_IJNSA_ILi64EEESF_NSA_ILi128EEEEEENS_10bfloat16_tENS5_IJlSB_lEEESI_SJ_NS4_8TiledMMAINS4_8MMA_AtomIJNS4_20SM100_MMA_F16BF16_SSISI_SI_fLi64ELi64ELNS4_4UMMA5MajorE0ELSO_0ELNSN_7ScaleInE0ELSP_0EEEEEENS4_6LayoutINS5_IJSB_SB_SB_EEENS5_IJNSA_ILi0EEESU_SU_EEEEENS5_IJNS4_10UnderscoreESX_SX_EEEEENS4_23SM90_TMA_LOAD_MULTICASTENS4_14ComposedLayoutINS4_7SwizzleILi3ELi4ELi3EEENS4_18smem_ptr_flag_bitsILi16EEENSS_INS5_IJSC_SF_EEENS5_IJSF_SB_EEEEEEEvNS4_8identityENS4_13SM90_TMA_LOADES19_vS1A_EENS_8epilogue10collective18CollectiveEpilogueINS1D_23Sm100TmaWarpSpecializedILi3ELi2ELi16ELb1ELb0EEEJSH_NS5_IJNSS_ISF_SB_EENSS_INSA_ILi32EEESB_EEEEESI_SJ_SI_SJ_NS1D_6fusion15FusionCallbacksIS1H_NS1M_17LinearCombinationISI_fSI_fLNS_15FloatRoundStyleE2EEESH_S1L_JEEENS4_5SM1004TMEM4LOAD26SM100_TMEM_LOAD_16dp256b4xES1B_NS11_INS12_ILi2ELi4ELi3EEES15_NSS_INS5_IJSC_S1J_EEENS5_IJS1J_SB_EEEEEEENS4_17SM75_U32x4_LDSM_NENS4_14SM90_TMA_STOREES20_NS4_17SM90_U32x4_STSM_NENS4_39AutoVectorizingCopyWithAssumedAlignmentILi128EEEEEEvvEEEEvNT_6ParamsE)
        /*0928*/ 	.short	0x0380
        /*092a*/ 	.short	0x0800


	//----- nvinfo : EIATTR_SW_WAR
	.align		4
.L_55:
        /*092c*/ 	.byte	0x04, 0x36
        /*092e*/ 	.short	(.L_57 - .L_56)
.L_56:
        /*0930*/ 	.word	0x00000008
.L_57:


//--------------------- .nv.callgraph             --------------------------
	.section	.nv.callgraph,"",@"SHT_CUDA_CALLGRAPH"
	.align	4
	.sectionentsize	8
	.align		4
        /*0000*/ 	.word	0x00000000
	.align		4
        /*0004*/ 	.word	0xffffffff
	.align		4
        /*0008*/ 	.word	index@(_ZN7cutlass13device_kernelINS_4gemm6kernel13GemmUniversalIN4cute5tupleIJiiiiEEENS1_10collective13CollectiveMmaINS1_35MainloopSm100TmaUmmaWarpSpecializedILi6ELi2ELi4ENS5_IJNS4_1CILi1EEENSA_ILi8EEESB_EEEEENS5_IJNSA_ILi64EEESF_NSA_ILi128EEEEEENS_10bfloat16_tENS5_IJlSB_lEEESI_SJ_NS4_8TiledMMAINS4_8MMA_AtomIJNS4_20SM100_MMA_F16BF16_SSISI_SI_fLi64ELi64ELNS4_4UMMA5MajorE0ELSO_0ELNSN_7ScaleInE0ELSP_0EEEEEENS4_6LayoutINS5_IJSB_SB_SB_EEENS5_IJNSA_ILi0EEESU_SU_EEEEENS5_IJNS4_10UnderscoreESX_SX_EEEEENS4_23SM90_TMA_LOAD_MULTICASTENS4_14ComposedLayoutINS4_7SwizzleILi3ELi4ELi3EEENS4_18smem_ptr_flag_bitsILi16EEENSS_INS5_IJSC_SF_EEENS5_IJSF_SB_EEEEEEEvNS4_8identityENS4_13SM90_TMA_LOADES19_vS1A_EENS_8epilogue10collective18CollectiveEpilogueINS1D_23Sm100TmaWarpSpecializedILi3ELi2ELi16ELb1ELb0EEEJSH_NS5_IJNSS_ISF_SB_EENSS_INSA_ILi32EEESB_EEEEESI_SJ_SI_SJ_NS1D_6fusion15FusionCallbacksIS1H_NS1M_17LinearCombinationISI_fSI_fLNS_15FloatRoundStyleE2EEESH_S1L_JEEENS4_5SM1004TMEM4LOAD26SM100_TMEM_LOAD_16dp256b4xES1B_NS11_INS12_ILi2ELi4ELi3EEES15_NSS_INS5_IJSC_S1J_EEENS5_IJS1J_SB_EEEEEEENS4_17SM75_U32x4_LDSM_NENS4_14SM90_TMA_STOREES20_NS4_17SM90_U32x4_STSM_NENS4_39AutoVectorizingCopyWithAssumedAlignmentILi128EEEEEEvvEEEEvNT_6ParamsE)
	.align		4
        /*000c*/ 	.word	index@(__assertfail)
	.align		4
        /*0010*/ 	.word	0x00000000
	.align		4
        /*0014*/ 	.word	0xfffffffe
	.align		4
        /*0018*/ 	.word	0x00000000
	.align		4
        /*001c*/ 	.word	0xfffffffd
	.align		4
        /*0020*/ 	.word	0x00000000
	.align		4
        /*0024*/ 	.word	0xfffffffc


//--------------------- .nv.constant4             --------------------------
	.section	.nv.constant4,"a",@progbits
	.align	8
	.align		8
.nv.constant4:
        /*0000*/ 	.dword	__assertfail
	.align		8
        /*0008*/ 	.dword	__unnamed_1
	.align		8
        /*0010*/ 	.dword	__unnamed_2
	.align		8
        /*0018*/ 	.dword	_ZN40_INTERNAL_e95155bf_4_k_cu_49f71052_299704cuda3std3__45__cpo5beginE
	.align		8
        /*0020*/ 	.dword	_ZN40_INTERNAL_e95155bf_4_k_cu_49f71052_299704cuda3std3__45__cpo3endE
	.align		8
        /*0028*/ 	.dword	_ZN40_INTERNAL_e95155bf_4_k_cu_49f71052_299704cuda3std3__45__cpo6cbeginE
	.align		8
        /*0030*/ 	.dword	_ZN40_INTERNAL_e95155bf_4_k_cu_49f71052_299704cuda3std3__45__cpo4cendE
	.align		8
        /*0038*/ 	.dword	_ZN40_INTERNAL_e95155bf_4_k_cu_49f71052_299704cuda3std3__442_GLOBAL__N__e95155bf_4_k_cu_49f71052_299706ignoreE
	.align		8
        /*0040*/ 	.dword	_ZN40_INTERNAL_e95155bf_4_k_cu_49f71052_299704cuda3std3__419piecewise_constructE
	.align		8
        /*0048*/ 	.dword	_ZN40_INTERNAL_e95155bf_4_k_cu_49f71052_299704cuda3std3__48in_placeE
	.align		8
        /*0050*/ 	.dword	_ZN40_INTERNAL_e95155bf_4_k_cu_49f71052_299704cuda3std6ranges3__45__cpo4swapE
	.align		8
        /*0058*/ 	.dword	_ZN40_INTERNAL_e95155bf_4_k_cu_49f71052_299704cuda3std6ranges3__45__cpo9iter_moveE
	.align		8
        /*0060*/ 	.dword	_ZN40_INTERNAL_e95155bf_4_k_cu_49f71052_299704cute7productE
	.align		8
        /*0068*/ 	.dword	_ZN40_INTERNAL_e95155bf_4_k_cu_49f71052_299704cute1_E
	.align		8
        /*0070*/ 	.dword	$str$25
	.align		8
        /*0078*/ 	.dword	$str$26
	.align		8
        /*0080*/ 	.dword	$str$27
	.align		8
        /*0088*/ 	.dword	$str$28


//--------------------- .text._ZN7cutlass13device_kernelINS_4gemm6kernel13GemmUniversalIN4cute5tupleIJiiiiEEENS1_10collective13CollectiveMmaINS1_35MainloopSm100TmaUmmaWarpSpecializedILi6ELi2ELi4ENS5_IJNS4_1CILi1EEENSA_ILi8EEESB_EEEEENS5_IJNSA_ILi64EEESF_NSA_ILi128EEEEEENS_10bfloat16_tENS5_IJlSB_lEEESI_SJ_NS4_8TiledMMAINS4_8MMA_AtomIJNS4_20SM100_MMA_F16BF16_SSISI_SI_fLi64ELi64ELNS4_4UMMA5MajorE0ELSO_0ELNSN_7ScaleInE0ELSP_0EEEEEENS4_6LayoutINS5_IJSB_SB_SB_EEENS5_IJNSA_ILi0EEESU_SU_EEEEENS5_IJNS4_10UnderscoreESX_SX_EEEEENS4_23SM90_TMA_LOAD_MULTICASTENS4_14ComposedLayoutINS4_7SwizzleILi3ELi4ELi3EEENS4_18smem_ptr_flag_bitsILi16EEENSS_INS5_IJSC_SF_EEENS5_IJSF_SB_EEEEEEEvNS4_8identityENS4_13SM90_TMA_LOADES19_vS1A_EENS_8epilogue10collective18CollectiveEpilogueINS1D_23Sm100TmaWarpSpecializedILi3ELi2ELi16ELb1ELb0EEEJSH_NS5_IJNSS_ISF_SB_EENSS_INSA_ILi32EEESB_EEEEESI_SJ_SI_SJ_NS1D_6fusion15FusionCallbacksIS1H_NS1M_17LinearCombinationISI_fSI_fLNS_15FloatRoundStyleE2EEESH_S1L_JEEENS4_5SM1004TMEM4LOAD26SM100_TMEM_LOAD_16dp256b4xES1B_NS11_INS12_ILi2ELi4ELi3EEES15_NSS_INS5_IJSC_S1J_EEENS5_IJS1J_SB_EEEEEEENS4_17SM75_U32x4_LDSM_NENS4_14SM90_TMA_STOREES20_NS4_17SM90_U32x4_STSM_NENS4_39AutoVectorizingCopyWithAssumedAlignmentILi128EEEEEEvvEEEEvNT_6ParamsE --------------------------
	.section	.text._ZN7cutlass13device_kernelINS_4gemm6kernel13GemmUniversalIN4cute5tupleIJiiiiEEENS1_10collective13CollectiveMmaINS1_35MainloopSm100TmaUmmaWarpSpecializedILi6ELi2ELi4ENS5_IJNS4_1CILi1EEENSA_ILi8EEESB_EEEEENS5_IJNSA_ILi64EEESF_NSA_ILi128EEEEEENS_10bfloat16_tENS5_IJlSB_lEEESI_SJ_NS4_8TiledMMAINS4_8MMA_AtomIJNS4_20SM100_MMA_F16BF16_SSISI_SI_fLi64ELi64ELNS4_4UMMA5MajorE0ELSO_0ELNSN_7ScaleInE0ELSP_0EEEEEENS4_6LayoutINS5_IJSB_SB_SB_EEENS5_IJNSA_ILi0EEESU_SU_EEEEENS5_IJNS4_10UnderscoreESX_SX_EEEEENS4_23SM90_TMA_LOAD_MULTICASTENS4_14ComposedLayoutINS4_7SwizzleILi3ELi4ELi3EEENS4_18smem_ptr_flag_bitsILi16EEENSS_INS5_IJSC_SF_EEENS5_IJSF_SB_EEEEEEEvNS4_8identityENS4_13SM90_TMA_LOADES19_vS1A_EENS_8epilogue10collective18CollectiveEpilogueINS1D_23Sm100TmaWarpSpecializedILi3ELi2ELi16ELb1ELb0EEEJSH_NS5_IJNSS_ISF_SB_EENSS_INSA_ILi32EEESB_EEEEESI_SJ_SI_SJ_NS1D_6fusion15FusionCallbacksIS1H_NS1M_17LinearCombinationISI_fSI_fLNS_15FloatRoundStyleE2EEESH_S1L_JEEENS4_5SM1004TMEM4LOAD26SM100_TMEM_LOAD_16dp256b4xES1B_NS11_INS12_ILi2ELi4ELi3EEES15_NSS_INS5_IJSC_S1J_EEENS5_IJS1J_SB_EEEEEEENS4_17SM75_U32x4_LDSM_NENS4_14SM90_TMA_STOREES20_NS4_17SM90_U32x4_STSM_NENS4_39AutoVectorizingCopyWithAssumedAlignmentILi128EEEEEEvvEEEEvNT_6ParamsE,"ax",@progbits
	.align	128
.text._ZN7cutlass13device_kernelINS_4gemm6kernel13GemmUniversalIN4cute5tupleIJiiiiEEENS1_10collective13CollectiveMmaINS1_35MainloopSm100TmaUmmaWarpSpecializedILi6ELi2ELi4ENS5_IJNS4_1CILi1EEENSA_ILi8EEESB_EEEEENS5_IJNSA_ILi64EEESF_NSA_ILi128EEEEEENS_10bfloat16_tENS5_IJlSB_lEEESI_SJ_NS4_8TiledMMAINS4_8MMA_AtomIJNS4_20SM100_MMA_F16BF16_SSISI_SI_fLi64ELi64ELNS4_4UMMA5MajorE0ELSO_0ELNSN_7ScaleInE0ELSP_0EEEEEENS4_6LayoutINS5_IJSB_SB_SB_EEENS5_IJNSA_ILi0EEESU_SU_EEEEENS5_IJNS4_10UnderscoreESX_SX_EEEEENS4_23SM90_TMA_LOAD_MULTICASTENS4_14ComposedLayoutINS4_7SwizzleILi3ELi4ELi3EEENS4_18smem_ptr_flag_bitsILi16EEENSS_INS5_IJSC_SF_EEENS5_IJSF_SB_EEEEEEEvNS4_8identityENS4_13SM90_TMA_LOADES19_vS1A_EENS_8epilogue10collective18CollectiveEpilogueINS1D_23Sm100TmaWarpSpecializedILi3ELi2ELi16ELb1ELb0EEEJSH_NS5_IJNSS_ISF_SB_EENSS_INSA_ILi32EEESB_EEEEESI_SJ_SI_SJ_NS1D_6fusion15FusionCallbacksIS1H_NS1M_17LinearCombinationISI_fSI_fLNS_15FloatRoundStyleE2EEESH_S1L_JEEENS4_5SM1004TMEM4LOAD26SM100_TMEM_LOAD_16dp256b4xES1B_NS11_INS12_ILi2ELi4ELi3EEES15_NSS_INS5_IJSC_S1J_EEENS5_IJS1J_SB_EEEEEEENS4_17SM75_U32x4_LDSM_NENS4_14SM90_TMA_STOREES20_NS4_17SM90_U32x4_STSM_NENS4_39AutoVectorizingCopyWithAssumedAlignmentILi128EEEEEEvvEEEEvNT_6ParamsE:
        .type           _ZN7cutlass13device_kernelINS_4gemm6kernel13GemmUniversalIN4cute5tupleIJiiiiEEENS1_10collective13CollectiveMmaINS1_35MainloopSm100TmaUmmaWarpSpecializedILi6ELi2ELi4ENS5_IJNS4_1CILi1EEENSA_ILi8EEESB_EEEEENS5_IJNSA_ILi64EEESF_NSA_ILi128EEEEEENS_10bfloat16_tENS5_IJlSB_lEEESI_SJ_NS4_8TiledMMAINS4_8MMA_AtomIJNS4_20SM100_MMA_F16BF16_SSISI_SI_fLi64ELi64ELNS4_4UMMA5MajorE0ELSO_0ELNSN_7ScaleInE0ELSP_0EEEEEENS4_6LayoutINS5_IJSB_SB_SB_EEENS5_IJNSA_ILi0EEESU_SU_EEEEENS5_IJNS4_10UnderscoreESX_SX_EEEEENS4_23SM90_TMA_LOAD_MULTICASTENS4_14ComposedLayoutINS4_7SwizzleILi3ELi4ELi3EEENS4_18smem_ptr_flag_bitsILi16EEENSS_INS5_IJSC_SF_EEENS5_IJSF_SB_EEEEEEEvNS4_8identityENS4_13SM90_TMA_LOADES19_vS1A_EENS_8epilogue10collective18CollectiveEpilogueINS1D_23Sm100TmaWarpSpecializedILi3ELi2ELi16ELb1ELb0EEEJSH_NS5_IJNSS_ISF_SB_EENSS_INSA_ILi32EEESB_EEEEESI_SJ_SI_SJ_NS1D_6fusion15FusionCallbacksIS1H_NS1M_17LinearCombinationISI_fSI_fLNS_15FloatRoundStyleE2EEESH_S1L_JEEENS4_5SM1004TMEM4LOAD26SM100_TMEM_LOAD_16dp256b4xES1B_NS11_INS12_ILi2ELi4ELi3EEES15_NSS_INS5_IJSC_S1J_EEENS5_IJS1J_SB_EEEEEEENS4_17SM75_U32x4_LDSM_NENS4_14SM90_TMA_STOREES20_NS4_17SM90_U32x4_STSM_NENS4_39AutoVectorizingCopyWithAssumedAlignmentILi128EEEEEEvvEEEEvNT_6ParamsE,@function
        .size           _ZN7cutlass13device_kernelINS_4gemm6kernel13GemmUniversalIN4cute5tupleIJiiiiEEENS1_10collective13CollectiveMmaINS1_35MainloopSm100TmaUmmaWarpSpecializedILi6ELi2ELi4ENS5_IJNS4_1CILi1EEENSA_ILi8EEESB_EEEEENS5_IJNSA_ILi64EEESF_NSA_ILi128EEEEEENS_10bfloat16_tENS5_IJlSB_lEEESI_SJ_NS4_8TiledMMAINS4_8MMA_AtomIJNS4_20SM100_MMA_F16BF16_SSISI_SI_fLi64ELi64ELNS4_4UMMA5MajorE0ELSO_0ELNSN_7ScaleInE0ELSP_0EEEEEENS4_6LayoutINS5_IJSB_SB_SB_EEENS5_IJNSA_ILi0EEESU_SU_EEEEENS5_IJNS4_10UnderscoreESX_SX_EEEEENS4_23SM90_TMA_LOAD_MULTICASTENS4_14ComposedLayoutINS4_7SwizzleILi3ELi4ELi3EEENS4_18smem_ptr_flag_bitsILi16EEENSS_INS5_IJSC_SF_EEENS5_IJSF_SB_EEEEEEEvNS4_8identityENS4_13SM90_TMA_LOADES19_vS1A_EENS_8epilogue10collective18CollectiveEpilogueINS1D_23Sm100TmaWarpSpecializedILi3ELi2ELi16ELb1ELb0EEEJSH_NS5_IJNSS_ISF_SB_EENSS_INSA_ILi32EEESB_EEEEESI_SJ_SI_SJ_NS1D_6fusion15FusionCallbacksIS1H_NS1M_17LinearCombinationISI_fSI_fLNS_15FloatRoundStyleE2EEESH_S1L_JEEENS4_5SM1004TMEM4LOAD26SM100_TMEM_LOAD_16dp256b4xES1B_NS11_INS12_ILi2ELi4ELi3EEES15_NSS_INS5_IJSC_S1J_EEENS5_IJS1J_SB_EEEEEEENS4_17SM75_U32x4_LDSM_NENS4_14SM90_TMA_STOREES20_NS4_17SM90_U32x4_STSM_NENS4_39AutoVectorizingCopyWithAssumedAlignmentILi128EEEEEEvvEEEEvNT_6ParamsE,(.L_x_167 - _ZN7cutlass13device_kernelINS_4gemm6kernel13GemmUniversalIN4cute5tupleIJiiiiEEENS1_10collective13CollectiveMmaINS1_35MainloopSm100TmaUmmaWarpSpecializedILi6ELi2ELi4ENS5_IJNS4_1CILi1EEENSA_ILi8EEESB_EEEEENS5_IJNSA_ILi64EEESF_NSA_ILi128EEEEEENS_10bfloat16_tENS5_IJlSB_lEEESI_SJ_NS4_8TiledMMAINS4_8MMA_AtomIJNS4_20SM100_MMA_F16BF16_SSISI_SI_fLi64ELi64ELNS4_4UMMA5MajorE0ELSO_0ELNSN_7ScaleInE0ELSP_0EEEEEENS4_6LayoutINS5_IJSB_SB_SB_EEENS5_IJNSA_ILi0EEESU_SU_EEEEENS5_IJNS4_10UnderscoreESX_SX_EEEEENS4_23SM90_TMA_LOAD_MULTICASTENS4_14ComposedLayoutINS4_7SwizzleILi3ELi4ELi3EEENS4_18smem_ptr_flag_bitsILi16EEENSS_INS5_IJSC_SF_EEENS5_IJSF_SB_EEEEEEEvNS4_8identityENS4_13SM90_TMA_LOADES19_vS1A_EENS_8epilogue10collective18CollectiveEpilogueINS1D_23Sm100TmaWarpSpecializedILi3ELi2ELi16ELb1ELb0EEEJSH_NS5_IJNSS_ISF_SB_EENSS_INSA_ILi32EEESB_EEEEESI_SJ_SI_SJ_NS1D_6fusion15FusionCallbacksIS1H_NS1M_17LinearCombinationISI_fSI_fLNS_15FloatRoundStyleE2EEESH_S1L_JEEENS4_5SM1004TMEM4LOAD26SM100_TMEM_LOAD_16dp256b4xES1B_NS11_INS12_ILi2ELi4ELi3EEES15_NSS_INS5_IJSC_S1J_EEENS5_IJS1J_SB_EEEEEEENS4_17SM75_U32x4_LDSM_NENS4_14SM90_TMA_STOREES20_NS4_17SM90_U32x4_STSM_NENS4_39AutoVectorizingCopyWithAssumedAlignmentILi128EEEEEEvvEEEEvNT_6ParamsE)
        .other          _ZN7cutlass13device_kernelINS_4gemm6kernel13GemmUniversalIN4cute5tupleIJiiiiEEENS1_10collective13CollectiveMmaINS1_35MainloopSm100TmaUmmaWarpSpecializedILi6ELi2ELi4ENS5_IJNS4_1CILi1EEENSA_ILi8EEESB_EEEEENS5_IJNSA_ILi64EEESF_NSA_ILi128EEEEEENS_10bfloat16_tENS5_IJlSB_lEEESI_SJ_NS4_8TiledMMAINS4_8MMA_AtomIJNS4_20SM100_MMA_F16BF16_SSISI_SI_fLi64ELi64ELNS4_4UMMA5MajorE0ELSO_0ELNSN_7ScaleInE0ELSP_0EEEEEENS4_6LayoutINS5_IJSB_SB_SB_EEENS5_IJNSA_ILi0EEESU_SU_EEEEENS5_IJNS4_10UnderscoreESX_SX_EEEEENS4_23SM90_TMA_LOAD_MULTICASTENS4_14ComposedLayoutINS4_7SwizzleILi3ELi4ELi3EEENS4_18smem_ptr_flag_bitsILi16EEENSS_INS5_IJSC_SF_EEENS5_IJSF_SB_EEEEEEEvNS4_8identityENS4_13SM90_TMA_LOADES19_vS1A_EENS_8epilogue10collective18CollectiveEpilogueINS1D_23Sm100TmaWarpSpecializedILi3ELi2ELi16ELb1ELb0EEEJSH_NS5_IJNSS_ISF_SB_EENSS_INSA_ILi32EEESB_EEEEESI_SJ_SI_SJ_NS1D_6fusion15FusionCallbacksIS1H_NS1M_17LinearCombinationISI_fSI_fLNS_15FloatRoundStyleE2EEESH_S1L_JEEENS4_5SM1004TMEM4LOAD26SM100_TMEM_LOAD_16dp256b4xES1B_NS11_INS12_ILi2ELi4ELi3EEES15_NSS_INS5_IJSC_S1J_EEENS5_IJS1J_SB_EEEEEEENS4_17SM75_U32x4_LDSM_NENS4_14SM90_TMA_STOREES20_NS4_17SM90_U32x4_STSM_NENS4_39AutoVectorizingCopyWithAssumedAlignmentILi128EEEEEEvvEEEEvNT_6ParamsE,@"STO_CUDA_ENTRY STV_DEFAULT"
_ZN7cutlass13device_kernelINS_4gemm6kernel13GemmUniversalIN4cute5tupleIJiiiiEEENS1_10collective13CollectiveMmaINS1_35MainloopSm100TmaUmmaWarpSpecializedILi6ELi2ELi4ENS5_IJNS4_1CILi1EEENSA_ILi8EEESB_EEEEENS5_IJNSA_ILi64EEESF_NSA_ILi128EEEEEENS_10bfloat16_tENS5_IJlSB_lEEESI_SJ_NS4_8TiledMMAINS4_8MMA_AtomIJNS4_20SM100_MMA_F16BF16_SSISI_SI_fLi64ELi64ELNS4_4UMMA5MajorE0ELSO_0ELNSN_7ScaleInE0ELSP_0EEEEEENS4_6LayoutINS5_IJSB_SB_SB_EEENS5_IJNSA_ILi0EEESU_SU_EEEEENS5_IJNS4_10UnderscoreESX_SX_EEEEENS4_23SM90_TMA_LOAD_MULTICASTENS4_14ComposedLayoutINS4_7SwizzleILi3ELi4ELi3EEENS4_18smem_ptr_flag_bitsILi16EEENSS_INS5_IJSC_SF_EEENS5_IJSF_SB_EEEEEEEvNS4_8identityENS4_13SM90_TMA_LOADES19_vS1A_EENS_8epilogue10collective18CollectiveEpilogueINS1D_23Sm100TmaWarpSpecializedILi3ELi2ELi16ELb1ELb0EEEJSH_NS5_IJNSS_ISF_SB_EENSS_INSA_ILi32EEESB_EEEEESI_SJ_SI_SJ_NS1D_6fusion15FusionCallbacksIS1H_NS1M_17LinearCombinationISI_fSI_fLNS_15FloatRoundStyleE2EEESH_S1L_JEEENS4_5SM1004TMEM4LOAD26SM100_TMEM_LOAD_16dp256b4xES1B_NS11_INS12_ILi2ELi4ELi3EEES15_NSS_INS5_IJSC_S1J_EEENS5_IJS1J_SB_EEEEEEENS4_17SM75_U32x4_LDSM_NENS4_14SM90_TMA_STOREES20_NS4_17SM90_U32x4_STSM_NENS4_39AutoVectorizingCopyWithAssumedAlignmentILi128EEEEEEvvEEEEvNT_6ParamsE:
[----:B------:R-:W1:Y:S01]  /*0000*/  LDC R1, c[0x0][0x37c] ;  /* 0x0000df00ff017b82 */ /* 0x000e620000000800 */
[----:B------:R-:W2:Y:S01]  /*0010*/  S2R R55, SR_TID.X ;  /* 0x0000000000377919 */ /* 0x000ea20000002100 */
[----:B------:R-:W3:Y:S01]  /*0020*/  LDCU.64 UR8, c[0x0][0x890] ;  /* 0x00011200ff0877ac */ /* 0x000ee20008000a00 */
[----:B------:R-:W-:Y:S02]  /*0030*/  PRMT R45, RZ, 0x7610, R45 ;  /* 0x00007610ff2d7816 */ /* 0x000fe4000000002d */
[----:B------:R-:W-:Y:S01]  /*0040*/  ELECT P3, URZ, PT ;  /* 0x0000000000ff782f */ /* 0x000fe20003860000 */
[----:B---3--:R-:W-:-:S04]  /*0050*/  UISETP.NE.U32.AND UP0, UPT, UR8, URZ, UPT ;  /* 0x000000ff0800728c */ /* 0x008fc8000bf05070 */
[----:B------:R-:W-:Y:S01]  /*0060*/  UISETP.NE.AND.EX UP0, UPT, UR9, URZ, UPT, UP0 ;  /* 0x000000ff0900728c */ /* 0x000fe2000bf05300 */
[----:B--2---:R-:W-:-:S05]  /*0070*/  SHF.R.U32.HI R46, RZ, 0x5, R55 ;  /* 0x00000005ff2e7819 */ /* 0x004fca0000011637 */
[----:B------:R-:W2:Y:S02]  /*0080*/  SHFL.IDX PT, R0, R46, RZ, 0x1f ;  /* 0x00001fff2e007589 */ /* 0x000ea400000e0000 */
[----:B--2---:R-:W-:Y:S01]  /*0090*/  R2UR UR22, R0 ;  /* 0x00000000001672ca */ /* 0x004fe200000e0000 */
[----:B-1----:R-:W-:-:S14]  /*00a0*/  BRA.U UP0, `(.L_x_0) ;  /* 0x0000000100307547 */ /* 0x002fdc000b800000 */
[----:B------:R-:W1:Y:S02]  /*00b0*/  LDCU.64 UR4, c[0x0][0x888] ;  /* 0x00011100ff0477ac */ /* 0x000e640008000a00 */
[----:B-1----:R-:W-:-:S04]  /*00c0*/  UISETP.NE.U32.AND UP0, UPT, UR4, URZ, UPT ;  /* 0x000000ff0400728c */ /* 0x002fc8000bf05070 */
[----:B------:R-:W-:-:S09]  /*00d0*/  UISETP.NE.AND.EX UP0, UPT, UR5, URZ, UPT, UP0 ;  /* 0x000000ff0500728c */ /* 0x000fd2000bf05300 */
[----:B------:R-:W-:Y:S05]  /*00e0*/  BRA.U !UP0, `(.L_x_1) ;  /* 0x0000000108147547 */ /* 0x000fea000b800000 */
[----:B------:R-:W1:Y:S01]  /*00f0*/  LDC.64 R26, c[0x0][0x888] ;  /* 0x00022200ff1a7b82 */ /* 0x000e620000000a00 */
[----:B------:R-:W1:Y:S02]  /*0100*/  LDCU.64 UR4, c[0x0][0x358] ;  /* 0x00006b00ff0477ac */ /* 0x000e640008000a00 */
[----:B-1----:R1:W5:Y:S01]  /*0110*/  LDG.E R26, desc[UR4][R26.64] ;  /* 0x000000041a1a7981 */ /* 0x002362000c1e1900 */
[----:B------:R-:W-:Y:S01]  /*0120*/  HFMA2 R45, -RZ, RZ, 0, 5.9604644775390625e-08 ;  /* 0x00000001ff2d7431 */ /* 0x000fe200000001ff */
[----:B------:R-:W-:Y:S05]  /*0130*/  BRA `(.L_x_0) ;  /* 0x00000000000c7947 */ /* 0x000fea0003800000 */
.L_x_1:
[----:B------:R-:W1:Y:S01]  /*0140*/  LDCU UR4, c[0x0][0x880] ;  /* 0x00011000ff0477ac */ /* 0x000e620008000800 */
[----:B------:R-:W-:Y:S01]  /*0150*/  HFMA2 R45, -RZ, RZ, 0, 5.9604644775390625e-08 ;  /* 0x00000001ff2d7431 */ /* 0x000fe200000001ff */
[----:B-1----:R-:W-:-:S07]  /*0160*/  MOV R26, UR4 ;  /* 0x00000004001a7c02 */ /* 0x002fce0008000f00 */
.L_x_0:
[----:B------:R-:W2:Y:S02]  /*0170*/  LDCU.64 UR4, c[0x0][0x8b0] ;  /* 0x00011600ff0477ac */ /* 0x000ea40008000a00 */
[----:B--2---:R-:W-:-:S04]  /*0180*/  UISETP.NE.U32.AND UP0, UPT, UR4, URZ, UPT ;  /* 0x000000ff0400728c */ /* 0x004fc8000bf05070 */
[----:B------:R-:W-:-:S09]  /*0190*/  UISETP.NE.AND.EX UP0, UPT, UR5, URZ, UPT, UP0 ;  /* 0x000000ff0500728c */ /* 0x000fd2000bf05300 */
[----:B------:R-:W-:Y:S05]  /*01a0*/  BRA.U UP0, `(.L_x_2) ;  /* 0x0000000100287547 */ /* 0x000fea000b800000 */
[----:B------:R-:W2:Y:S02]  /*01b0*/  LDCU.64 UR4, c[0x0][0x8a8] ;  /* 0x00011500ff0477ac */ /* 0x000ea40008000a00 */
[----:B--2---:R-:W-:-:S04]  /*01c0*/  UISETP.NE.U32.AND UP0, UPT, UR4, URZ, UPT ;  /* 0x000000ff0400728c */ /* 0x004fc8000bf05070 */
[----:B------:R-:W-:-:S09]  /*01d0*/  UISETP.NE.AND.EX UP0, UPT, UR5, URZ, UPT, UP0 ;  /* 0x000000ff0500728c */ /* 0x000fd2000bf05300 */
[----:B------:R-:W-:Y:S05]  /*01e0*/  BRA.U !UP0, `(.L_x_3) ;  /* 0x0000000108107547 */ /* 0x000fea000b800000 */
[----:B------:R-:W2:Y:S01]  /*01f0*/  LDC.64 R24, c[0x0][0x8a8] ;  /* 0x00022a00ff187b82 */ /* 0x000ea20000000a00 */
[----:B------:R-:W2:Y:S02]  /*0200*/  LDCU.64 UR4, c[0x0][0x358] ;  /* 0x00006b00ff0477ac */ /* 0x000ea40008000a00 */
[----:B--2---:R2:W5:Y:S01]  /*0210*/  LDG.E R24, desc[UR4][R24.64] ;  /* 0x0000000418187981 */ /* 0x004562000c1e1900 */
[----:B------:R-:W-:Y:S05]  /*0220*/  BRA `(.L_x_2) ;  /* 0x0000000000087947 */ /* 0x000fea0003800000 */
.L_x_3:
[----:B------:R-:W2:Y:S02]  /*0230*/  LDCU UR4, c[0x0][0x8a0] ;  /* 0x00011400ff0477ac */ /* 0x000ea40008000800 */
[----:B--2---:R-:W-:Y:S02]  /*0240*/  MOV R24, UR4 ;  /* 0x0000000400187c02 */ /* 0x004fe40008000f00 */
.L_x_2:
[----:B------:R-:W-:Y:S01]  /*0250*/  IMAD.U32 R0, RZ, RZ, UR22 ;  /* 0x00000016ff007e24 */ /* 0x000fe2000f8e00ff */
[----:B------:R-:W-:Y:S04]  /*0260*/  BSSY.RECONVERGENT B0, `(.L_x_4) ;  /* 0x000000c000007945 */ /* 0x000fe80003800200 */
[C---:B------:R-:W-:Y:S02]  /*0270*/  ISETP.NE.OR P1, PT, R0.reuse, 0x1, !P3 ;  /* 0x000000010000780c */ /* 0x040fe40005f25670 */
[----:B------:R-:W-:-:S11]  /*0280*/  ISETP.NE.OR P0, PT, R0, 0x3, !P3 ;  /* 0x000000030000780c */ /* 0x000fd60005f05670 */
[----:B------:R-:W-:Y:S05]  /*0290*/  @P1 BRA `(.L_x_5) ;  /* 0x0000000000201947 */ /* 0x000fea0003800000 */
[----:B------:R-:W3:Y:S02]  /*02a0*/  LDCU.64 UR4, c[0x0][0x348] ;  /* 0x00006900ff0477ac */ /* 0x000ee40008000a00 */
[----:B---3--:R-:W-:Y:S02]  /*02b0*/  UIADD3 UR6, UP1, UPT, UR4, 0x80, URZ ;  /* 0x0000008004067890 */ /* 0x008fe4000ff3e0ff */
[----:B------:R-:W-:Y:S02]  /*02c0*/  UIADD3 UR4, UP0, UPT, UR4, 0x180, URZ ;  /* 0x0000018004047890 */ /* 0x000fe4000ff1e0ff */
[----:B------:R-:W-:Y:S02]  /*02d0*/  UIADD3.X UR7, UPT, UPT, URZ, UR5, URZ, UP1, !UPT ;  /* 0x00000005ff077290 */ /* 0x000fe40008ffe4ff */
[----:B------:R-:W-:-:S07]  /*02e0*/  UIADD3.X UR5, UPT, UPT, URZ, UR5, URZ, UP0, !UPT ;  /* 0x00000005ff057290 */ /* 0x000fce00087fe4ff */
[----:B------:R3:W-:Y:S02]  /*02f0*/  UTMACCTL.PF [UR6] ;  /* 0x00000000060079b9 */ /* 0x0007e40008040000 */
[----:B------:R3:W-:Y:S02]  /*0300*/  UTMACCTL.PF [UR4] ;  /* 0x00000000040079b9 */ /* 0x0007e40008040000 */
[----:B---3--:R-:W-:Y:S01]  /*0310*/  NOP ;  /* 0x0000000000007918 */ /* 0x008fe20000000000 */
.L_x_5:
[----:B------:R-:W-:Y:S05]  /*0320*/  BSYNC.RECONVERGENT B0 ;  /* 0x0000000000007941 */ /* 0x000fea0003800200 */
.L_x_4:
[----:B------:R-:W-:Y:S04]  /*0330*/  BSSY.RECONVERGENT B0, `(.L_x_6) ;  /* 0x000000a000007945 */ /* 0x000fe80003800200 */
        /* <DEDUP_REMOVED lines=9> */
.L_x_7:
[----:B------:R-:W-:Y:S05]  /*03d0*/  BSYNC.RECONVERGENT B0 ;  /* 0x0000000000007941 */ /* 0x000fea0003800200 */
.L_x_6:
[----:B------:R-:W3:Y:S01]  /*03e0*/  LDCU.64 UR4, c[0x0][0x888] ;  /* 0x00011100ff0477ac */ /* 0x000ee20008000a00 */
[----:B------:R-:W-:Y:S02]  /*03f0*/  UISETP.EQ.U32.AND UP1, UPT, UR8, URZ, UPT ;  /* 0x000000ff0800728c */ /* 0x000fe4000bf22070 */
[----:B------:R-:W-:Y:S02]  /*0400*/  UPLOP3.LUT UP3, UPT, UPT, UPT, UPT, 0x80, 0x8 ;  /* 0x000000000008789c */ /* 0x000fe40003f6f070 */
[----:B---3--:R-:W-:-:S04]  /*0410*/  UISETP.NE.U32.AND UP0, UPT, UR4, URZ, UPT ;  /* 0x000000ff0400728c */ /* 0x008fc8000bf05070 */
[----:B------:R-:W-:-:S04]  /*0420*/  UISETP.NE.AND.EX UP0, UPT, UR5, URZ, UPT, UP0 ;  /* 0x000000ff0500728c */ /* 0x000fc8000bf05300 */
[----:B------:R-:W-:-:S04]  /*0430*/  UISETP.EQ.OR.EX UP2, UPT, UR9, URZ, !UP0, UP1 ;  /* 0x000000ff0900728c */ /* 0x000fc8000c742710 */
[----:B------:R-:W-:-:S06]  /*0440*/  UP2UR UR4, UPR, URZ, 0x4 ;  /* 0x00000004ff047883 */ /* 0x000fcc0008000000 */
[----:B------:R-:W-:Y:S01]  /*0450*/  MOV R49, UR4 ;  /* 0x0000000400317c02 */ /* 0x000fe20008000f00 */
[----:B------:R-:W-:Y:S06]  /*0460*/  BRA.U !UP2, `(.L_x_8) ;  /* 0x000000010a207547 */ /* 0x000fec000b800000 */
[----:B------:R-:W-:Y:S01]  /*0470*/  UISETP.NE.U32.AND UP1, UPT, UR8, URZ, UPT ;  /* 0x000000ff0800728c */ /* 0x000fe2000bf25070 */
[----:B-----5:R-:W-:Y:S01]  /*0480*/  FSETP.NEU.AND P0, PT, R26, RZ, PT ;  /* 0x000000ff1a00720b */ /* 0x020fe20003f0d000 */
[----:B------:R-:W-:Y:S02]  /*0490*/  USEL UR4, URZ, 0xffffffff, UP0 ;  /* 0xffffffffff047887 */ /* 0x000fe40008000000 */
[----:B------:R-:W-:-:S10]  /*04a0*/  UISETP.NE.AND.EX UP1, UPT, UR9, URZ, UPT, UP1 ;  /* 0x000000ff0900728c */ /* 0x000fd4000bf25310 */
[----:B------:R-:W-:Y:S01]  /*04b0*/  VOTEU.ANY UP0, P0 ;  /* 0x0000000000ff7886 */ /* 0x000fe20000000100 */
[----:B------:R-:W-:-:S04]  /*04c0*/  @!UP1 USEL UR4, URZ, 0xffffffff, UP0 ;  /* 0xffffffffff049887 */ /* 0x000fc80008000000 */
[----:B------:R-:W-:-:S04]  /*04d0*/  ULOP3.LUT UR4, UR4, 0x1, URZ, 0xc0, !UPT ;  /* 0x0000000104047892 */ /* 0x000fc8000f8ec0ff */
[----:B------:R-:W-:-:S11]  /*04e0*/  UISETP.NE.U32.AND UP3, UPT, UR4, 0x1, UPT ;  /* 0x000000010400788c */ /* 0x000fd6000bf65070 */
.L_x_8:
[----:B------:R-:W3:Y:S01]  /*04f0*/  SHFL.IDX PT, R2, R46, RZ, 0x1f ;  /* 0x00001fff2e027589 */ /* 0x000ee200000e0000 */
[----:B------:R-:W-:-:S04]  /*0500*/  UISETP.NE.AND UP0, UPT, UR22, 0x2, UPT ;  /* 0x000000021600788c */ /* 0x000fc8000bf05270 */
[----:B------:R-:W-:Y:S01]  /*0510*/  USEL UR37, URZ, 0x1, UP0 ;  /* 0x00000001ff257887 */ /* 0x000fe20008000000 */
[----:B---3--:R-:W-:-:S13]  /*0520*/  ISETP.NE.AND P0, PT, R2, RZ, PT ;  /* 0x000000ff0200720c */ /* 0x008fda0003f05270 */
[----:B------:R-:W-:Y:S05]  /*0530*/  @P0 BRA `(.L_x_9) ;  /* 0x0000000000680947 */ /* 0x000fea0003800000 */
[----:B------:R-:W3:Y:S01]  /*0540*/  S2UR UR4, SR_CgaCtaId ;  /* 0x00000000000479c3 */ /* 0x000ee20000008800 */
[----:B------:R-:W-:Y:S01]  /*0550*/  UMOV UR5, 0x400 ;  /* 0x0000040000057882 */ /* 0x000fe20000000000 */
[----:B------:R-:W-:Y:S01]  /*0560*/  UMOV UR8, 0x1 ;  /* 0x0000000100087882 */ /* 0x000fe20000000000 */
[----:B------:R-:W-:Y:S01]  /*0570*/  UMOV UR6, 0x8 ;  /* 0x0000000800067882 */ /* 0x000fe20000000000 */
[----:B------:R-:W-:-:S04]  /*0580*/  UIADD3 UR8, UPT, UPT, -UR8, 0x100000, URZ ;  /* 0x0010000008087890 */ /* 0x000fc8000fffe1ff */
[----:B------:R-:W-:Y:S02]  /*0590*/  USHF.L.U32 UR9, UR8, 0xb, URZ ;  /* 0x0000000b08097899 */ /* 0x000fe400080006ff */
[----:B------:R-:W-:Y:S02]  /*05a0*/  USHF.L.U32 UR8, UR8, 0x1, URZ ;  /* 0x0000000108087899 */ /* 0x000fe400080006ff */
[----:B------:R-:W-:-:S04]  /*05b0*/  UIADD3 UR6, UPT, UPT, -UR6, 0x100000, URZ ;  /* 0x0010000006067890 */ /* 0x000fc8000fffe1ff */
[----:B------:R-:W-:Y:S02]  /*05c0*/  USHF.L.U32 UR7, UR6, 0xb, URZ ;  /* 0x0000000b06077899 */ /* 0x000fe400080006ff */
[----:B------:R-:W-:Y:S01]  /*05d0*/  USHF.L.U32 UR6, UR6, 0x1, URZ ;  /* 0x0000000106067899 */ /* 0x000fe200080006ff */
[----:B------:R-:W-:Y:S01]  /*05e0*/  ELECT P0, URZ, PT ;  /* 0x0000000000ff782f */ /* 0x000fe20003800000 */
[----:B---3--:R-:W-:Y:S01]  /*05f0*/  ULEA UR4, UR4, UR5, 0x18 ;  /* 0x0000000504047291 */ /* 0x008fe2000f8ec0ff */
[----:B------:R-:W3:Y:S11]  /*0600*/  FENCE.VIEW.ASYNC.S ;  /* 0x00000000000073c6 */ /* 0x000ef60000000000 */
[----:B---3--:R3:W4:Y:S01]  /*0610*/  SYNCS.EXCH.64 URZ, [UR4], UR8 ;  /* 0x0000000804ff75b2 */ /* 0x0087220008000100 */
[----:B------:R3:W1:Y:S01]  /*0620*/  SYNCS.EXCH.64 URZ, [UR4+0x30], UR6 ;  /* 0x0000300604ff75b2 */ /* 0x0006620008000100 */
        /* <DEDUP_REMOVED lines=10> */
[----:B------:R-:W-:Y:S01]  /*06d0*/  NOP ;  /* 0x0000000000007918 */ /* 0x000fe20000000000 */
.L_x_9:
[----:B------:R-:W2:Y:S01]  /*06e0*/  SHFL.IDX PT, R2, R46, RZ, 0x1f ;  /* 0x00001fff2e027589 */ /* 0x000ea200000e0000 */
[----:B------:R-:W-:Y:S01]  /*06f0*/  NOP ;  /* 0x0000000000007918 */ /* 0x000fe20000000000 */
[----:B--2---:R-:W-:-:S13]  /*0700*/  ISETP.NE.AND P0, PT, R2, 0x1, PT ;  /* 0x000000010200780c */ /* 0x004fda0003f05270 */
[----:B------:R-:W-:Y:S05]  /*0710*/  @P0 BRA `(.L_x_10) ;  /* 0x0000000000500947 */ /* 0x000fea0003800000 */
[----:B---3--:R-:W2:Y:S01]  /*0720*/  S2UR UR4, SR_CgaCtaId ;  /* 0x00000000000479c3 */ /* 0x008ea20000008800 */
        /* <DEDUP_REMOVED lines=10> */
[----:B--2---:R-:W-:Y:S01]  /*07d0*/  ULEA UR4, UR4, UR5, 0x18 ;  /* 0x0000000504047291 */ /* 0x004fe2000f8ec0ff */
[----:B------:R-:W2:Y:S11]  /*07e0*/  FENCE.VIEW.ASYNC.S ;  /* 0x00000000000073c6 */ /* 0x000eb60000000000 */
[----:B--2---:R2:W3:Y:S01]  /*07f0*/  SYNCS.EXCH.64 URZ, [UR4+0x60], UR8 ;  /* 0x0000600804ff75b2 */ /* 0x0044e20008000100 */
[----:B------:R2:W1:Y:S01]  /*0800*/  SYNCS.EXCH.64 URZ, [UR4+0x78], UR6 ;  /* 0x0000780604ff75b2 */ /* 0x0004620008000100 */
[----:B------:R2:W1:Y:S01]  /*0810*/  SYNCS.EXCH.64 URZ, [UR4+0x68], UR8 ;  /* 0x0000680804ff75b2 */ /* 0x0004620008000100 */
[----:B------:R2:W1:Y:S01]  /*0820*/  SYNCS.EXCH.64 URZ, [UR4+0x80], UR6 ;  /* 0x0000800604ff75b2 */ /* 0x0004620008000100 */
[----:B------:R2:W1:Y:S01]  /*0830*/  SYNCS.EXCH.64 URZ, [UR4+0x70], UR8 ;  /* 0x0000700804ff75b2 */ /* 0x0004620008000100 */
[----:B------:R2:W1:Y:S01]  /*0840*/  SYNCS.EXCH.64 URZ, [UR4+0x88], UR6 ;  /* 0x0000880604ff75b2 */ /* 0x0004620008000100 */
[----:B------:R-:W-:Y:S01]  /*0850*/  NOP ;  /* 0x0000000000007918 */ /* 0x000fe20000000000 */
.L_x_10:
[----:B------:R-:W4:Y:S01]  /*0860*/  SHFL.IDX PT, R2, R46, RZ, 0x1f ;  /* 0x00001fff2e027589 */ /* 0x000f2200000e0000 */
[----:B------:R-:W-:Y:S01]  /*0870*/  NOP ;  /* 0x0000000000007918 */ /* 0x000fe20000000000 */
[----:B----4-:R-:W-:-:S13]  /*0880*/  ISETP.NE.AND P0, PT, R2, 0x3, PT ;  /* 0x000000030200780c */ /* 0x010fda0003f05270 */
[----:B------:R-:W-:Y:S05]  /*0890*/  @P0 BRA `(.L_x_11) ;  /* 0x0000000000300947 */ /* 0x000fea0003800000 */
[----:B--23--:R-:W2:Y:S01]  /*08a0*/  S2UR UR6, SR_CgaCtaId ;  /* 0x00000000000679c3 */ /* 0x00cea20000008800 */
[----:B------:R-:W-:Y:S01]  /*08b0*/  UMOV UR4, 0x400 ;  /* 0x0000040000047882 */ /* 0x000fe20000000000 */
[----:B------:R-:W-:Y:S01]  /*08c0*/  UMOV UR5, 0x20 ;  /* 0x0000002000057882 */ /* 0x000fe20000000000 */
[----:B------:R-:W-:Y:S01]  /*08d0*/  ELECT P0, URZ, PT ;  /* 0x0000000000ff782f */ /* 0x000fe20003800000 */
[----:B--2---:R-:W-:Y:S02]  /*08e0*/  ULEA UR6, UR6, UR4, 0x18 ;  /* 0x0000000406067291 */ /* 0x004fe4000f8ec0ff */
[----:B------:R-:W-:-:S04]  /*08f0*/  UIADD3 UR4, UPT, UPT, -UR5, 0x100000, URZ ;  /* 0x0010000005047890 */ /* 0x000fc8000fffe1ff */
[----:B------:R-:W-:Y:S02]  /*0900*/  USHF.L.U32 UR5, UR4, 0xb, URZ ;  /* 0x0000000b04057899 */ /* 0x000fe400080006ff */
[----:B------:R-:W-:Y:S01]  /*0910*/  USHF.L.U32 UR4, UR4, 0x1, URZ ;  /* 0x0000000104047899 */ /* 0x000fe200080006ff */
[----:B------:R-:W2:Y:S11]  /*0920*/  FENCE.VIEW.ASYNC.S ;  /* 0x00000000000073c6 */ /* 0x000eb60000000000 */
[----:B--2---:R4:W2:Y:S01]  /*0930*/  SYNCS.EXCH.64 URZ, [UR6+0x90], UR4 ;  /* 0x0000900406ff75b2 */ /* 0x0048a20008000100 */
[----:B------:R4:W3:Y:S02]  /*0940*/  SYNCS.EXCH.64 URZ, [UR6+0x98], UR4 ;  /* 0x0000980406ff75b2 */ /* 0x0008e40008000100 */
[----:B----4-:R-:W-:Y:S01]  /*0950*/  NOP ;  /* 0x0000000000007918 */ /* 0x010fe20000000000 */
.L_x_11:
[----:B------:R-:W4:Y:S01]  /*0960*/  SHFL.IDX PT, R2, R46, RZ, 0x1f ;  /* 0x00001fff2e027589 */ /* 0x000f2200000e0000 */
[----:B------:R-:W-:Y:S01]  /*0970*/  NOP ;  /* 0x0000000000007918 */ /* 0x000fe20000000000 */
[----:B----4-:R-:W-:-:S13]  /*0980*/  ISETP.NE.AND P0, PT, R2, 0x4, PT ;  /* 0x000000040200780c */ /* 0x010fda0003f05270 */
[----:B------:R-:W-:Y:S05]  /*0990*/  @P0 BRA `(.L_x_12) ;  /* 0x00000000004c0947 */ /* 0x000fea0003800000 */
[----:B--23--:R-:W2:Y:S01]  /*09a0*/  S2UR UR6, SR_CgaCtaId ;  /* 0x00000000000679c3 */ /* 0x00cea20000008800 */
[----:B------:R-:W-:Y:S01]  /*09b0*/  UMOV UR4, 0x720 ;  /* 0x0000072000047882 */ /* 0x000fe20000000000 */
[----:B------:R-:W-:Y:S01]  /*09c0*/  UMOV UR5, 0x400 ;  /* 0x0000040000057882 */ /* 0x000fe20000000000 */
[----:B------:R-:W-:Y:S01]  /*09d0*/  USEL UR4, UR4, 0x620, UP3 ;  /* 0x0000062004047887 */ /* 0x000fe20009800000 */
[----:B------:R-:W-:Y:S01]  /*09e0*/  UMOV UR8, 0x1 ;  /* 0x0000000100087882 */ /* 0x000fe20000000000 */
[----:B------:R-:W-:Y:S01]  /*09f0*/  ELECT P0, URZ, PT ;  /* 0x0000000000ff782f */ /* 0x000fe20003800000 */
[----:B------:R-:W-:-:S04]  /*0a00*/  UIADD3 UR8, UPT, UPT, -UR8, 0x100000, URZ ;  /* 0x0010000008087890 */ /* 0x000fc8000fffe1ff */
[----:B------:R-:W-:Y:S02]  /*0a10*/  USHF.L.U32 UR9, UR8, 0xb, URZ ;  /* 0x0000000b08097899 */ /* 0x000fe400080006ff */
[----:B------:R-:W-:Y:S02]  /*0a20*/  USHF.L.U32 UR8, UR8, 0x1, URZ ;  /* 0x0000000108087899 */ /* 0x000fe400080006ff */
[----:B--2---:R-:W-:Y:S02]  /*0a30*/  ULEA UR6, UR6, UR5, 0x18 ;  /* 0x0000000506067291 */ /* 0x004fe4000f8ec0ff */
[----:B------:R-:W-:-:S04]  /*0a40*/  UIADD3 UR4, UPT, UPT, -UR4, 0x100000, URZ ;  /* 0x0010000004047890 */ /* 0x000fc8000fffe1ff */
[----:B------:R-:W-:Y:S02]  /*0a50*/  USHF.L.U32 UR5, UR4, 0xb, URZ ;  /* 0x0000000b04057899 */ /* 0x000fe400080006ff */
[----:B------:R-:W-:Y:S01]  /*0a60*/  USHF.L.U32 UR4, UR4, 0x1, URZ ;  /* 0x0000000104047899 */ /* 0x000fe200080006ff */
[----:B------:R-:W2:Y:S03]  /*0a70*/  FENCE.VIEW.ASYNC.S ;  /* 0x00000000000073c6 */ /* 0x000ea60000000000 */
[----:B--2---:R4:W2:Y:S08]  /*0a80*/  SYNCS.EXCH.64 URZ, [UR6+0xa0], UR8 ;  /* 0x0000a00806ff75b2 */ /* 0x0048b00008000100 */
[----:B------:R4:W3:Y:S01]  /*0a90*/  SYNCS.EXCH.64 URZ, [UR6+0xb0], UR4 ;  /* 0x0000b00406ff75b2 */ /* 0x0008e20008000100 */
[----:B------:R4:W1:Y:S01]  /*0aa0*/  SYNCS.EXCH.64 URZ, [UR6+0xa8], UR8 ;  /* 0x0000a80806ff75b2 */ /* 0x0008620008000100 */
[----:B------:R4:W1:Y:S02]  /*0ab0*/  SYNCS.EXCH.64 URZ, [UR6+0xb8], UR4 ;  /* 0x0000b80406ff75b2 */ /* 0x0008640008000100 */
[----:B----4-:R-:W-:Y:S01]  /*0ac0*/  NOP ;  /* 0x0000000000007918 */ /* 0x010fe20000000000 */
.L_x_12:
[----:B------:R-:W4:Y:S01]  /*0ad0*/  SHFL.IDX PT, R2, R46, RZ, 0x1f ;  /* 0x00001fff2e027589 */ /* 0x000f2200000e0000 */
[----:B------:R-:W-:Y:S01]  /*0ae0*/  NOP ;  /* 0x0000000000007918 */ /* 0x000fe20000000000 */
[----:B----4-:R-:W-:-:S13]  /*0af0*/  ISETP.NE.AND P0, PT, R2, 0x5, PT ;  /* 0x000000050200780c */ /* 0x010fda0003f05270 */
[----:B------:R-:W-:Y:S05]  /*0b00*/  @P0 BRA `(.L_x_13) ;  /* 0x0000000000580947 */ /* 0x000fea0003800000 */
[----:B--23--:R-:W2:Y:S01]  /*0b10*/  S2UR UR4, SR_CgaCtaId ;  /* 0x00000000000479c3 */ /* 0x00cea20000008800 */
        /* <DEDUP_REMOVED lines=12> */
[----:B--2---:R4:W2:Y:S01]  /*0be0*/  SYNCS.EXCH.64 URZ, [UR4+0xc0], UR8 ;  /* 0x0000c00804ff75b2 */ /* 0x0048a20008000100 */
[----:B------:R4:W3:Y:S01]  /*0bf0*/  SYNCS.EXCH.64 URZ, [UR4+0xe0], UR6 ;  /* 0x0000e00604ff75b2 */ /* 0x0008e20008000100 */
[----:B------:R4:W1:Y:S01]  /*0c00*/  SYNCS.EXCH.64 URZ, [UR4+0xc8], UR8 ;  /* 0x0000c80804ff75b2 */ /* 0x0008620008000100 */
[----:B------:R4:W1:Y:S01]  /*0c10*/  SYNCS.EXCH.64 URZ, [UR4+0xe8], UR6 ;  /* 0x0000e80604ff75b2 */ /* 0x0008620008000100 */
[----:B------:R4:W1:Y:S01]  /*0c20*/  SYNCS.EXCH.64 URZ, [UR4+0xd0], UR8 ;  /* 0x0000d00804ff75b2 */ /* 0x0008620008000100 */
[----:B------:R4:W1:Y:S01]  /*0c30*/  SYNCS.EXCH.64 URZ, [UR4+0xf0], UR6 ;  /* 0x0000f00604ff75b2 */ /* 0x0008620008000100 */
[----:B------:R4:W1:Y:S01]  /*0c40*/  SYNCS.EXCH.64 URZ, [UR4+0xd8], UR8 ;  /* 0x0000d80804ff75b2 */ /* 0x0008620008000100 */
[----:B------:R4:W1:Y:S02]  /*0c50*/  SYNCS.EXCH.64 URZ, [UR4+0xf8], UR6 ;  /* 0x0000f80604ff75b2 */ /* 0x0008640008000100 */
[----:B----4-:R-:W-:Y:S01]  /*0c60*/  NOP ;  /* 0x0000000000007918 */ /* 0x010fe20000000000 */
.L_x_13:
[----:B------:R-:W4:Y:S01]  /*0c70*/  SHFL.IDX PT, R2, R46, RZ, 0x1f ;  /* 0x00001fff2e027589 */ /* 0x000f2200000e0000 */
[----:B------:R-:W1:Y:S01]  /*0c80*/  S2UR UR54, SR_CgaCtaId ;  /* 0x00000000003679c3 */ /* 0x000e620000008800 */
[----:B------:R-:W-:Y:S01]  /*0c90*/  NOP ;  /* 0x0000000000007918 */ /* 0x000fe20000000000 */
[----:B----4-:R-:W-:-:S13]  /*0ca0*/  ISETP.NE.AND P0, PT, R2, 0x3, PT ;  /* 0x000000030200780c */ /* 0x010fda0003f05270 */
[----:B-1----:R-:W-:Y:S05]  /*0cb0*/  @P0 BRA `(.L_x_14) ;  /* 0x0000000000340947 */ /* 0x002fea0003800000 */
[----:B--23--:R-:W-:Y:S01]  /*0cc0*/  UMOV UR4, 0x400 ;  /* 0x0000040000047882 */ /* 0x00cfe20000000000 */
[----:B------:R-:W-:Y:S01]  /*0cd0*/  UMOV UR6, 0x20 ;  /* 0x0000002000067882 */ /* 0x000fe20000000000 */
[----:B------:R-:W-:Y:S02]  /*0ce0*/  ULEA UR4, UR54, UR4, 0x18 ;  /* 0x0000000436047291 */ /* 0x000fe4000f8ec0ff */
[----:B------:R-:W-:-:S04]  /*0cf0*/  UIADD3 UR6, UPT, UPT, -UR6, 0x100000, URZ ;  /* 0x0010000006067890 */ /* 0x000fc8000fffe1ff */
[----:B------:R-:W-:Y:S02]  /*0d00*/  USHF.L.U32 UR7, UR6, 0xb, URZ ;  /* 0x0000000b06077899 */ /* 0x000fe400080006ff */
[----:B------:R-:W-:Y:S01]  /*0d10*/  USHF.L.U32 UR6, UR6, 0x1, URZ ;  /* 0x0000000106067899 */ /* 0x000fe200080006ff */
[----:B------:R-:W-:Y:S01]  /*0d20*/  ELECT P0, URZ, PT ;  /* 0x0000000000ff782f */ /* 0x000fe20003800000 */
[----:B------:R-:W1:Y:S10]  /*0d30*/  FENCE.VIEW.ASYNC.S ;  /* 0x00000000000073c6 */ /* 0x000e740000000000 */
[----:B-1----:R1:W4:Y:S01]  /*0d40*/  SYNCS.EXCH.64 URZ, [UR4+0x100], UR6 ;  /* 0x0001000604ff75b2 */ /* 0x0023220008000100 */
[----:B------:R1:W2:Y:S01]  /*0d50*/  SYNCS.EXCH.64 URZ, [UR4+0x110], UR6 ;  /* 0x0001100604ff75b2 */ /* 0x0002a20008000100 */
[----:B------:R1:W3:Y:S01]  /*0d60*/  SYNCS.EXCH.64 URZ, [UR4+0x108], UR6 ;  /* 0x0001080604ff75b2 */ /* 0x0002e20008000100 */
[----:B------:R1:W1:Y:S01]  /*0d70*/  SYNCS.EXCH.64 URZ, [UR4+0x118], UR6 ;  /* 0x0001180604ff75b2 */ /* 0x0002620008000100 */
[----:B------:R-:W-:Y:S01]  /*0d80*/  NOP ;  /* 0x0000000000007918 */ /* 0x000fe20000000000 */
.L_x_14:
[----:B-123--:R-:W1:Y:S01]  /*0d90*/  LDCU UR4, c[0x0][0x36c] ;  /* 0x00006d80ff0477ac */ /* 0x00ee620008000800 */
[----:B------:R-:W-:Y:S01]  /*0da0*/  ISETP.NE.OR P3, PT, R0, 0x2, !P3 ;  /* 0x000000020000780c */ /* 0x000fe20005f65670 */
[----:B------:R-:W-:Y:S01]  /*0db0*/  NOP ;  /* 0x0000000000007918 */ /* 0x000fe20000000000 */
[----:B------:R-:W-:Y:S01]  /*0dc0*/  LOP3.LUT R0, R55, 0x1f, RZ, 0xc0, !PT ;  /* 0x0000001f37007812 */ /* 0x000fe200078ec0ff */
[----:B------:R-:W-:Y:S02]  /*0dd0*/  UISETP.NE.AND UP4, UPT, UR22, URZ, UPT ;  /* 0x000000ff1600728c */ /* 0x000fe4000bf85270 */
[----:B-1----:R-:W-:-:S09]  /*0de0*/  UISETP.EQ.U32.AND UP5, UPT, UR4, 0x1, UPT ;  /* 0x000000010400788c */ /* 0x002fd2000bfa2070 */
[----:B------:R-:W-:Y:S05]  /*0df0*/  BRA.U !UP5, `(.L_x_15) ;  /* 0x000000010d087547 */ /* 0x000fea000b800000 */
[----:B----4-:R-:W-:Y:S01]  /*0e00*/  UCGABAR_ARV ;  /* 0x00000000000079c7 */ /* 0x010fe20008000000 */
[----:B------:R-:W-:Y:S05]  /*0e10*/  BRA `(.L_x_16) ;  /* 0x0000000000047947 */ /* 0x000fea0003800000 */
.L_x_15:
[----:B----4-:R-:W-:Y:S01]  /*0e20*/  NOP ;  /* 0x0000000000007918 */ /* 0x010fe20000000000 */
.L_x_16:
[----:B------:R-:W1:Y:S01]  /*0e30*/  S2UR UR7, SR_CTAID.X ;  /* 0x00000000000779c3 */ /* 0x000e620000002500 */
[----:B------:R-:W-:-:S05]  /*0e40*/  CS2R.32 R48, SR_CgaSize ;  /* 0x0000000000307805 */ /* 0x000fca0000008a00 */
[----:B------:R-:W-:-:S05]  /*0e50*/  IMAD R48, R48, -0xa0, RZ ;  /* 0xffffff6030307824 */ /* 0x000fca00078e02ff */
[----:B------:R-:W-:-:S14]  /*0e60*/  R2UR UR5, R48 ;  /* 0x00000000300572ca */ /* 0x000fdc00000e0000 */
[----:B------:R-:W2:Y:S01]  /*0e70*/  LDCU UR5, c[0x0][UR5+0x2b0] ;  /* 0x00005600050577ac */ /* 0x000ea20008000800 */
[----:B------:R-:W-:-:S05]  /*0e80*/  CS2R.32 R48, SR_CgaSize ;  /* 0x0000000000307805 */ /* 0x000fca0000008a00 */
[----:B------:R-:W-:-:S05]  /*0e90*/  IMAD R48, R48, -0xa0, RZ ;  /* 0xffffff6030307824 */ /* 0x000fca00078e02ff */
[----:B------:R-:W-:-:S14]  /*0ea0*/  R2UR UR4, R48 ;  /* 0x00000000300472ca */ /* 0x000fdc00000e0000 */
[----:B------:R-:W3:Y:S01]  /*0eb0*/  LDCU UR4, c[0x0][UR4+0x2b4] ;  /* 0x00005680040477ac */ /* 0x000ee20008000800 */
[----:B------:R-:W4:Y:S01]  /*0ec0*/  S2UR UR8, SR_CTAID.Y ;  /* 0x00000000000879c3 */ /* 0x000f220000002600 */
[----:B------:R-:W-:-:S05]  /*0ed0*/  CS2R.32 R48, SR_CgaSize ;  /* 0x0000000000307805 */ /* 0x000fca0000008a00 */
[----:B------:R-:W-:-:S05]  /*0ee0*/  IMAD R48, R48, -0xa0, RZ ;  /* 0xffffff6030307824 */ /* 0x000fca00078e02ff */
[----:B------:R-:W-:-:S14]  /*0ef0*/  R2UR UR9, R48 ;  /* 0x00000000300972ca */ /* 0x000fdc00000e0000 */
[----:B------:R-:W3:Y:S01]  /*0f00*/  LDCU UR9, c[0x0][UR9+0x2a0] ;  /* 0x00005400090977ac */ /* 0x000ee20008000800 */
[----:B------:R-:W-:-:S05]  /*0f10*/  CS2R.32 R48, SR_CgaSize ;  /* 0x0000000000307805 */ /* 0x000fca0000008a00 */
[----:B------:R-:W-:-:S05]  /*0f20*/  IMAD R48, R48, -0xa0, RZ ;  /* 0xffffff6030307824 */ /* 0x000fca00078e02ff */
[----:B------:R-:W-:-:S14]  /*0f30*/  R2UR UR10, R48 ;  /* 0x00000000300a72ca */ /* 0x000fdc00000e0000 */
[----:B------:R-:W3:Y:S01]  /*0f40*/  LDCU UR10, c[0x0][UR10+0x2a4] ;  /* 0x000054800a0a77ac */ /* 0x000ee20008000800 */
[----:B------:R-:W3:Y:S01]  /*0f50*/  S2UR UR36, SR_CTAID.Z ;  /* 0x00000000002479c3 */ /* 0x000ee20000002700 */
[----:B------:R-:W3:Y:S01]  /*0f60*/  LDCU UR23, c[0x0][0xb24] ;  /* 0x00016480ff1777ac */ /* 0x000ee20008000800 */
[----:B------:R-:W3:Y:S01]  /*0f70*/  LDCU UR42, c[0x0][0xb24] ;  /* 0x00016480ff2a77ac */ /* 0x000ee20008000800 */
[----:B-1----:R-:W-:Y:S01]  /*0f80*/  I2FP.F32.U32 R3, UR7 ;  /* 0x0000000700037c45 */ /* 0x002fe20008201000 */
[----:B------:R-:W1:Y:S04]  /*0f90*/  LDCU UR27, c[0x0][0xb30] ;  /* 0x00016600ff1b77ac */ /* 0x000e680008000800 */
[----:B--2---:R-:W-:Y:S01]  /*0fa0*/  FMUL R3, R3, UR5 ;  /* 0x0000000503037c20 */ /* 0x004fe20008400000 */
[----:B------:R-:W-:Y:S01]  /*0fb0*/  USHF.L.U32 UR29, UR54, 0x9, URZ ;  /* 0x00000009361d7899 */ /* 0x000fe200080006ff */
[----:B----4-:R-:W-:Y:S01]  /*0fc0*/  I2FP.F32.U32 R2, UR8 ;  /* 0x0000000800027c45 */ /* 0x010fe20008201000 */
[----:B------:R-:W-:Y:S01]  /*0fd0*/  UMOV UR25, UR7 ;  /* 0x0000000700197c82 */ /* 0x000fe20008000000 */
[----:B------:R-:W-:-:S02]  /*0fe0*/  UMOV UR26, UR8 ;  /* 0x00000008001a7c82 */ /* 0x000fc40008000000 */
[----:B------:R-:W2:Y:S01]  /*0ff0*/  F2I.U32.TRUNC.NTZ R3, R3 ;  /* 0x0000000300037305 */ /* 0x000ea2000020f000 */
[----:B---3--:R-:W-:Y:S01]  /*1000*/  UISETP.GE.AND UP2, UPT, UR23, 0x1, UPT ;  /* 0x000000011700788c */ /* 0x008fe2000bf46270 */
[----:B------:R-:W-:-:S06]  /*1010*/  FMUL R2, R2, UR4 ;  /* 0x0000000402027c20 */ /* 0x000fcc0008400000 */
[----:B------:R-:W3:Y:S01]  /*1020*/  F2I.U32.TRUNC.NTZ R2, R2 ;  /* 0x0000000200027305 */ /* 0x000ee2000020f000 */
[----:B--2---:R-:W-:Y:S02]  /*1030*/  R2UR UR4, R3 ;  /* 0x00000000030472ca */ /* 0x004fe400000e0000 */
[----:B---3--:R-:W-:Y:S02]  /*1040*/  R2UR UR6, R2 ;  /* 0x00000000020672ca */ /* 0x008fe400000e0000 */
[----:B------:R-:W-:-:S09]  /*1050*/  PRMT R2, RZ, 0x7610, R2 ;  /* 0x00007610ff027816 */ /* 0x000fd20000000002 */
[----:B------:R-:W-:-:S04]  /*1060*/  UIADD3 UR5, UPT, UPT, -UR4, URZ, URZ ;  /* 0x000000ff04057290 */ /* 0x000fc8000fffe1ff */
[----:B------:R-:W-:Y:S02]  /*1070*/  UIMAD UR5, UR9, UR5, UR7 ;  /* 0x00000005090572a4 */ /* 0x000fe4000f8e0207 */
[----:B------:R-:W-:-:S04]  /*1080*/  UIADD3 UR4, UPT, UPT, -UR6, URZ, URZ ;  /* 0x000000ff06047290 */ /* 0x000fc8000fffe1ff */
[----:B------:R-:W-:Y:S01]  /*1090*/  IMAD.U32 R48, RZ, RZ, UR5 ;  /* 0x00000005ff307e24 */ /* 0x000fe2000f8e00ff */
[----:B------:R-:W-:-:S06]  /*10a0*/  UIMAD UR4, UR10, UR4, UR8 ;  /* 0x000000040a0472a4 */ /* 0x000fcc000f8e0208 */
[----:B------:R-:W-:Y:S01]  /*10b0*/  IMAD.U32 R47, RZ, RZ, UR4 ;  /* 0x00000004ff2f7e24 */ /* 0x000fe2000f8e00ff */
[----:B-1----:R-:W-:Y:S06]  /*10c0*/  BRA.U UP4, `(.L_x_17) ;  /* 0x0000000104807547 */ /* 0x002fec000b800000 */
[----:B------:R-:W-:Y:S02]  /*10d0*/  R2UR UR9, R47 ;  /* 0x000000002f0972ca */ /* 0x000fe400000e0000 */
[----:B------:R-:W-:-:S11]  /*10e0*/  R2UR UR8, R48 ;  /* 0x00000000300872ca */ /* 0x000fd600000e0000 */
[----:B------:R-:W-:Y:S02]  /*10f0*/  UISETP.NE.AND UP0, UPT, UR9, 0x1, UPT ;  /* 0x000000010900788c */ /* 0x000fe4000bf05270 */
[----:B------:R-:W-:Y:S02]  /*1100*/  UISETP.NE.AND UP1, UPT, UR9, 0x2, UPT ;  /* 0x000000020900788c */ /* 0x000fe4000bf25270 */
[----:B------:R-:W-:Y:S02]  /*1110*/  USEL UR5, URZ, 0x2, UP0 ;  /* 0x00000002ff057887 */ /* 0x000fe40008000000 */
[----:B------:R-:W-:Y:S02]  /*1120*/  UISETP.NE.AND UP0, UPT, UR9, 0x3, UPT ;  /* 0x000000030900788c */ /* 0x000fe4000bf05270 */
[----:B------:R-:W-:Y:S02]  /*1130*/  USEL UR4, URZ, 0x4, UP1 ;  /* 0x00000004ff047887 */ /* 0x000fe40008800000 */
[----:B------:R-:W-:-:S02]  /*1140*/  UISETP.NE.AND UP1, UPT, UR9, 0x4, UPT ;  /* 0x000000040900788c */ /* 0x000fc4000bf25270 */
[----:B------:R-:W-:Y:S02]  /*1150*/  USEL UR7, URZ, 0x8, UP0 ;  /* 0x00000008ff077887 */ /* 0x000fe40008000000 */
[----:B------:R-:W-:Y:S02]  /*1160*/  UISETP.NE.AND UP0, UPT, UR9, 0x5, UPT ;  /* 0x000000050900788c */ /* 0x000fe4000bf05270 */
[----:B------:R-:W-:Y:S02]  /*1170*/  USEL UR6, URZ, 0x10, UP1 ;  /* 0x00000010ff067887 */ /* 0x000fe40008800000 */
[----:B------:R-:W-:Y:S02]  /*1180*/  UISETP.NE.AND UP1, UPT, UR9, 0x6, UPT ;  /* 0x000000060900788c */ /* 0x000fe4000bf25270 */
[----:B------:R-:W-:Y:S02]  /*1190*/  USEL UR11, URZ, 0x20, UP0 ;  /* 0x00000020ff0b7887 */ /* 0x000fe40008000000 */
[----:B------:R-:W-:-:S02]  /*11a0*/  UISETP.NE.AND UP0, UPT, UR9, 0x7, UPT ;  /* 0x000000070900788c */ /* 0x000fc4000bf05270 */
[----:B------:R-:W-:Y:S02]  /*11b0*/  USEL UR12, URZ, 0x40, UP1 ;  /* 0x00000040ff0c7887 */ /* 0x000fe40008800000 */
[----:B------:R-:W-:Y:S02]  /*11c0*/  UISETP.NE.AND UP1, UPT, UR9, URZ, UPT ;  /* 0x000000ff0900728c */ /* 0x000fe4000bf25270 */
[----:B------:R-:W-:Y:S02]  /*11d0*/  USEL UR13, URZ, 0x80, UP0 ;  /* 0x00000080ff0d7887 */ /* 0x000fe40008000000 */
[----:B------:R-:W-:Y:S02]  /*11e0*/  UISETP.NE.AND UP0, UPT, UR8, URZ, UPT ;  /* 0x000000ff0800728c */ /* 0x000fe4000bf05270 */
[----:B------:R-:W-:Y:S02]  /*11f0*/  UISETP.EQ.OR UP1, UPT, UR8, URZ, !UP1 ;  /* 0x000000ff0800728c */ /* 0x000fe4000cf22670 */
[----:B------:R-:W-:-:S02]  /*1200*/  USEL UR9, UR5, 0x2, UP0 ;  /* 0x0000000205097887 */ /* 0x000fc40008000000 */
[----:B------:R-:W-:Y:S02]  /*1210*/  USEL UR4, UR4, 0x4, UP0 ;  /* 0x0000000404047887 */ /* 0x000fe40008000000 */
[----:B------:R-:W-:Y:S02]  /*1220*/  USEL UR5, URZ, 0x1, !UP1 ;  /* 0x00000001ff057887 */ /* 0x000fe4000c800000 */
[----:B------:R-:W-:Y:S02]  /*1230*/  USEL UR10, UR7, 0x8, UP0 ;  /* 0x00000008070a7887 */ /* 0x000fe40008000000 */
[----:B------:R-:W-:Y:S02]  /*1240*/  USEL UR8, UR6, 0x10, UP0 ;  /* 0x0000001006087887 */ /* 0x000fe40008000000 */
[----:B------:R-:W-:Y:S02]  /*1250*/  UIADD3 UR4, UPT, UPT, UR4, UR9, UR5 ;  /* 0x0000000904047290 */ /* 0x000fe4000fffe005 */
[----:B------:R-:W-:-:S02]  /*1260*/  USEL UR7, UR11, 0x20, UP0 ;  /* 0x000000200b077887 */ /* 0x000fc40008000000 */
[----:B------:R-:W-:Y:S02]  /*1270*/  USEL UR6, UR12, 0x40, UP0 ;  /* 0x000000400c067887 */ /* 0x000fe40008000000 */
[----:B------:R-:W-:Y:S02]  /*1280*/  UIADD3 UR4, UPT, UPT, UR8, UR10, UR4 ;  /* 0x0000000a08047290 */ /* 0x000fe4000fffe004 */
[----:B------:R-:W-:Y:S02]  /*1290*/  USEL UR5, UR13, 0x80, UP0 ;  /* 0x000000800d057887 */ /* 0x000fe40008000000 */
[----:B------:R-:W-:-:S04]  /*12a0*/  UIADD3 UR4, UPT, UPT, UR6, UR7, UR4 ;  /* 0x0000000706047290 */ /* 0x000fc8000fffe004 */
[----:B------:R-:W-:-:S06]  /*12b0*/  UIADD3 UR4, UPT, UPT, UR4, UR5, URZ ;  /* 0x0000000504047290 */ /* 0x000fcc000fffe0ff */
[----:B------:R-:W-:Y:S02]  /*12c0*/  IMAD.U32 R2, RZ, RZ, UR4 ;  /* 0x00000004ff027e24 */ /* 0x000fe4000f8e00ff */
.L_x_17:
[----:B------:R-:W-:Y:S05]  /*12d0*/  BRA.U !UP2, `(.L_x_18) ;  /* 0x000000010ad47547 */ /* 0x000fea000b800000 */
[----:B------:R-:W1:Y:S01]  /*12e0*/  LDCU.128 UR12, c[0x0][0xb10] ;  /* 0x00016200ff0c77ac */ /* 0x000e620008000c00 */
[----:B------:R-:W2:Y:S01]  /*12f0*/  LDCU UR6, c[0x0][0x370] ;  /* 0x00006e00ff0677ac */ /* 0x000ea20008000800 */
[----:B------:R-:W3:Y:S01]  /*1300*/  LDCU UR5, c[0x0][0x374] ;  /* 0x00006e80ff0577ac */ /* 0x000ee20008000800 */
[----:B------:R-:W4:Y:S01]  /*1310*/  LDCU UR24, c[0x0][0xb0c] ;  /* 0x00016180ff1877ac */ /* 0x000f220008000800 */
[----:B------:R-:W4:Y:S01]  /*1320*/  LDCU UR4, c[0x0][0xb20] ;  /* 0x00016400ff0477ac */ /* 0x000f220008000800 */
[----:B------:R-:W4:Y:S01]  /*1330*/  LDCU.64 UR8, c[0x0][0xb28] ;  /* 0x00016500ff0877ac */ /* 0x000f220008000a00 */
[----:B-1----:R-:W-:Y:S02]  /*1340*/  UISETP.NE.AND UP0, UPT, UR14, 0x1, UPT ;  /* 0x000000010e00788c */ /* 0x002fe4000bf05270 */
[----:B---3--:R-:W-:Y:S02]  /*1350*/  UIMAD.WIDE.U32 UR10, UR5, UR15, URZ ;  /* 0x0000000f050a72a5 */ /* 0x008fe4000f8e00ff */
[----:B--2---:R-:W-:-:S02]  /*1360*/  UIMAD.WIDE.U32 UR18, UR6, UR12, URZ ;  /* 0x0000000c061272a5 */ /* 0x004fc4000f8e00ff */
[----:B----4-:R-:W-:Y:S02]  /*1370*/  UISETP.NE.AND UP1, UPT, UR24, 0x1, UPT ;  /* 0x000000011800788c */ /* 0x010fe4000bf25270 */
[----:B------:R-:W-:Y:S01]  /*1380*/  UISETP.NE.AND UP2, UPT, UR23, 0x1, UPT ;  /* 0x000000011700788c */ /* 0x000fe2000bf45270 */
[----:B------:R-:W-:Y:S02]  /*1390*/  UMOV UR10, UR11 ;  /* 0x0000000b000a7c82 */ /* 0x000fe40008000000 */
[----:B------:R-:W-:Y:S01]  /*13a0*/  UMOV UR18, UR19 ;  /* 0x0000001300127c82 */ /* 0x000fe20008000000 */
[----:B------:R-:W-:Y:S02]  /*13b0*/  @UP0 USHF.R.U32.HI UR5, URZ, UR4, UR10 ;  /* 0x00000004ff050299 */ /* 0x000fe4000801160a */
[----:B------:R-:W-:Y:S02]  /*13c0*/  UIMAD.WIDE.U32 UR20, UR26, UR15, URZ ;  /* 0x0000000f1a1472a5 */ /* 0x000fe4000f8e00ff */
[----:B------:R-:W-:-:S02]  /*13d0*/  UIMAD.WIDE.U32 UR10, UR5, UR8, URZ ;  /* 0x00000008050a72a5 */ /* 0x000fc4000f8e00ff */
[----:B------:R-:W-:Y:S02]  /*13e0*/  @UP1 USHF.R.U32.HI UR6, URZ, UR13, UR18 ;  /* 0x0000000dff061299 */ /* 0x000fe40008011612 */
[----:B------:R-:W-:Y:S02]  /*13f0*/  UIMAD.WIDE.U32 UR16, UR25, UR12, URZ ;  /* 0x0000000c191072a5 */ /* 0x000fe4000f8e00ff */
[----:B------:R-:W-:Y:S01]  /*1400*/  UIMAD.WIDE.U32 UR18, UR6, UR8, URZ ;  /* 0x00000008061272a5 */ /* 0x000fe2000f8e00ff */
[----:B------:R-:W-:Y:S01]  /*1410*/  UMOV UR20, UR21 ;  /* 0x0000001500147c82 */ /* 0x000fe20008000000 */
[----:B------:R-:W-:Y:S01]  /*1420*/  UMOV UR10, UR11 ;  /* 0x0000000b000a7c82 */ /* 0x000fe20008000000 */
[----:B------:R-:W-:Y:S02]  /*1430*/  USHF.R.U32.HI UR20, URZ, UR4, UR20 ;  /* 0x00000004ff147299 */ /* 0x000fe40008011614 */
[----:B------:R-:W-:Y:S02]  /*1440*/  @UP2 USHF.R.U32.HI UR5, URZ, UR9, UR10 ;  /* 0x00000009ff052299 */ /* 0x000fe4000801160a */
[----:B------:R-:W-:Y:S01]  /*1450*/  UMOV UR7, UR19 ;  /* 0x0000001300077c82 */ /* 0x000fe20008000000 */
[----:B------:R-:W-:Y:S01]  /*1460*/  UMOV UR16, UR17 ;  /* 0x0000001100107c82 */ /* 0x000fe20008000000 */
[----:B------:R-:W-:-:S02]  /*1470*/  @UP2 USHF.R.U32.HI UR6, URZ, UR9, UR7 ;  /* 0x00000009ff062299 */ /* 0x000fc40008011607 */
[----:B------:R-:W-:Y:S02]  /*1480*/  USHF.R.U32.HI UR13, URZ, UR13, UR16 ;  /* 0x0000000dff0d7299 */ /* 0x000fe40008011610 */
[----:B------:R-:W-:Y:S02]  /*1490*/  USEL UR4, UR26, UR20, !UP0 ;  /* 0x000000141a047287 */ /* 0x000fe4000c000000 */
[----:B------:R-:W-:Y:S02]  /*14a0*/  UIMAD UR7, UR5, UR23, URZ ;  /* 0x00000017050772a4 */ /* 0x000fe4000f8e02ff */
[----:B------:R-:W-:Y:S02]  /*14b0*/  USEL UR5, UR25, UR13, !UP1 ;  /* 0x0000000d19057287 */ /* 0x000fe4000c800000 */
[----:B------:R-:W-:Y:S02]  /*14c0*/  UIMAD UR12, UR6, UR23, URZ ;  /* 0x00000017060c72a4 */ /* 0x000fe4000f8e02ff */
[----:B------:R-:W-:-:S02]  /*14d0*/  UISETP.GE.AND UP0, UPT, UR4, UR7, UPT ;  /* 0x000000070400728c */ /* 0x000fc4000bf06270 */
[----:B------:R-:W-:Y:S02]  /*14e0*/  UIMAD.WIDE.U32 UR10, UR4, UR8, URZ ;  /* 0x00000008040a72a5 */ /* 0x000fe4000f8e00ff */
[----:B------:R-:W-:Y:S02]  /*14f0*/  UISETP.GE.OR UP0, UPT, UR5, UR12, UP0 ;  /* 0x0000000c0500728c */ /* 0x000fe40008706670 */
[----:B------:R-:W-:Y:S02]  /*1500*/  UIMAD.WIDE.U32 UR12, UR5, UR8, URZ ;  /* 0x00000008050c72a5 */ /* 0x000fe4000f8e00ff */
[----:B------:R-:W-:Y:S01]  /*1510*/  UIADD3 UR10, UPT, UPT, -UR4, URZ, URZ ;  /* 0x000000ff040a7290 */ /* 0x000fe2000fffe1ff */
[----:B------:R-:W-:Y:S01]  /*1520*/  UMOV UR8, UR11 ;  /* 0x0000000b00087c82 */ /* 0x000fe20008000000 */
[----:B------:R-:W-:Y:S02]  /*1530*/  UIADD3 UR11, UPT, UPT, -UR5, URZ, URZ ;  /* 0x000000ff050b7290 */ /* 0x000fe4000fffe1ff */
[----:B------:R-:W-:-:S03]  /*1540*/  USHF.R.U32.HI UR8, URZ, UR9, UR8 ;  /* 0x00000009ff087299 */ /* 0x000fc60008011608 */
[----:B------:R-:W-:Y:S01]  /*1550*/  @!UP0 UMOV UR7, UR13 ;  /* 0x0000000d00078c82 */ /* 0x000fe20008000000 */
[----:B------:R-:W-:Y:S02]  /*1560*/  UIMAD UR26, UR14, UR10, UR26 ;  /* 0x0000000a0e1a72a4 */ /* 0x000fe4000f8e021a */
[----:B------:R-:W-:Y:S02]  /*1570*/  USEL UR8, UR4, UR8, !UP2 ;  /* 0x0000000804087287 */ /* 0x000fe4000d000000 */
[----:B------:R-:W-:Y:S02]  /*1580*/  @!UP0 USHF.R.U32.HI UR7, URZ, UR9, UR7 ;  /* 0x00000009ff078299 */ /* 0x000fe40008011607 */
[----:B------:R-:W-:Y:S02]  /*1590*/  UIADD3 UR9, UPT, UPT, -UR8, URZ, URZ ;  /* 0x000000ff08097290 */ /* 0x000fe4000fffe1ff */
[----:B------:R-:W-:Y:S02]  /*15a0*/  @!UP0 USEL UR7, UR5, UR7, !UP2 ;  /* 0x0000000705078287 */ /* 0x000fe4000d000000 */
[----:B------:R-:W-:-:S02]  /*15b0*/  UIMAD UR9, UR23, UR9, UR4 ;  /* 0x00000009170972a4 */ /* 0x000fc4000f8e0204 */
[----:B------:R-:W-:Y:S02]  /*15c0*/  @!UP0 UIADD3 UR8, UPT, UPT, UR8, -UR7, URZ ;  /* 0x8000000708088290 */ /* 0x000fe4000fffe0ff */
[----:B------:R-:W-:Y:S02]  /*15d0*/  @!UP0 UIMAD UR6, UR9, UR6, UR7 ;  /* 0x00000006090682a4 */ /* 0x000fe4000f8e0207 */
[----:B------:R-:W-:Y:S02]  /*15e0*/  @!UP0 UIMAD UR4, UR8, UR23, UR5 ;  /* 0x00000017080482a4 */ /* 0x000fe4000f8e0205 */
[----:B------:R-:W-:Y:S02]  /*15f0*/  UIMAD UR25, UR24, UR11, UR25 ;  /* 0x0000000b181972a4 */ /* 0x000fe4000f8e0219 */
[----:B------:R-:W-:Y:S01]  /*1600*/  UIMAD UR26, UR4, UR14, UR26 ;  /* 0x0000000e041a72a4 */ /* 0x000fe2000f8e021a */
[----:B------:R-:W-:Y:S02]  /*1610*/  @!UP0 UMOV UR5, UR6 ;  /* 0x0000000600058c82 */ /* 0x000fe40008000000 */
[----:B------:R-:W-:-:S12]  /*1620*/  UIMAD UR25, UR5, UR24, UR25 ;  /* 0x00000018051972a4 */ /* 0x000fd8000f8e0219 */
.L_x_18:
[----:B------:R-:W-:Y:S02]  /*1630*/  UISETP.NE.AND UP1, UPT, UR27, 0x1, UPT ;  /* 0x000000011b00788c */ /* 0x000fe4000bf25270 */
[----:B------:R-:W-:Y:S02]  /*1640*/  UISETP.NE.AND UP0, UPT, UR22, 0x2, UPT ;  /* 0x000000021600788c */ /* 0x000fe4000bf05270 */
[----:B------:R-:W-:-:S05]  /*1650*/  ULOP3.LUT UR29, UR29, 0xe00, URZ, 0xc0, !UPT ;  /* 0x00000e001d1d7892 */ /* 0x000fca000f8ec0ff */
[----:B------:R-:W-:Y:S07]  /*1660*/  BRA.U UP1, `(.L_x_19) ;  /* 0x0000000101447547 */ /* 0x000fee000b800000 */
[----:B------:R-:W1:Y:S01]  /*1670*/  LDCU.128 UR8, c[0x0][0xb10] ;  /* 0x00016200ff0877ac */ /* 0x000e620008000c00 */
[----:B------:R-:W2:Y:S01]  /*1680*/  LDCU UR12, c[0x0][0xb0c] ;  /* 0x00016180ff0c77ac */ /* 0x000ea20008000800 */
[----:B------:R-:W3:Y:S01]  /*1690*/  LDCU UR13, c[0x0][0xb20] ;  /* 0x00016400ff0d77ac */ /* 0x000ee20008000800 */
[----:B-1----:R-:W-:Y:S02]  /*16a0*/  UIMAD.WIDE.U32 UR6, UR25, UR8, URZ ;  /* 0x00000008190672a5 */ /* 0x002fe4000f8e00ff */
[----:B------:R-:W-:Y:S02]  /*16b0*/  UIMAD.WIDE.U32 UR4, UR26, UR11, URZ ;  /* 0x0000000b1a0472a5 */ /* 0x000fe4000f8e00ff */
[----:B--2---:R-:W-:Y:S02]  /*16c0*/  UISETP.NE.AND UP2, UPT, UR12, 0x1, UPT ;  /* 0x000000010c00788c */ /* 0x004fe4000bf45270 */
[----:B------:R-:W-:Y:S01]  /*16d0*/  UISETP.NE.AND UP1, UPT, UR10, 0x1, UPT ;  /* 0x000000010a00788c */ /* 0x000fe2000bf25270 */
[----:B------:R-:W-:-:S02]  /*16e0*/  UMOV UR6, UR7 ;  /* 0x0000000700067c82 */ /* 0x000fc40008000000 */
[----:B------:R-:W-:Y:S01]  /*16f0*/  UMOV UR4, UR5 ;  /* 0x0000000500047c82 */ /* 0x000fe20008000000 */
[----:B------:R-:W-:Y:S02]  /*1700*/  USHF.R.U32.HI UR6, URZ, UR9, UR6 ;  /* 0x00000009ff067299 */ /* 0x000fe40008011606 */
[----:B---3--:R-:W-:Y:S02]  /*1710*/  USHF.R.U32.HI UR4, URZ, UR13, UR4 ;  /* 0x0000000dff047299 */ /* 0x008fe40008011604 */
[----:B------:R-:W-:Y:S02]  /*1720*/  USEL UR5, UR25, UR6, !UP2 ;  /* 0x0000000619057287 */ /* 0x000fe4000d000000 */
[----:B------:R-:W-:-:S04]  /*1730*/  USEL UR4, UR26, UR4, !UP1 ;  /* 0x000000041a047287 */ /* 0x000fc8000c800000 */
[----:B------:R-:W-:Y:S02]  /*1740*/  UIADD3 UR6, UPT, UPT, UR5, -UR4, URZ ;  /* 0x8000000405067290 */ /* 0x000fe4000fffe0ff */
[----:B------:R-:W-:Y:S02]  /*1750*/  UIADD3 UR4, UPT, UPT, -UR5, UR4, URZ ;  /* 0x0000000405047290 */ /* 0x000fe4000fffe1ff */
[----:B------:R-:W-:Y:S02]  /*1760*/  UIMAD UR26, UR6, UR10, UR26 ;  /* 0x0000000a061a72a4 */ /* 0x000fe4000f8e021a */
[----:B------:R-:W-:-:S12]  /*1770*/  UIMAD UR25, UR4, UR12, UR25 ;  /* 0x0000000c041972a4 */ /* 0x000fd8000f8e0219 */
.L_x_19:
[----:B------:R-:W-:Y:S05]  /*1780*/  BRA.U !UP5, `(.L_x_20) ;  /* 0x000000010d0c7547 */ /* 0x000fea000b800000 */
[----:B------:R-:W-:Y:S01]  /*1790*/  UCGABAR_WAIT ;  /* 0x0000000000007dc7 */ /* 0x000fe20008000000 */
[----:B------:R-:W-:Y:S01]  /*17a0*/  CCTL.IVALL ;  /* 0x00000000ff00798f */ /* 0x000fe20002000000 */
[----:B------:R-:W-:Y:S05]  /*17b0*/  BRA `(.L_x_21) ;  /* 0x0000000000047947 */ /* 0x000fea0003800000 */
.L_x_20:
[----:B------:R-:W-:Y:S06]  /*17c0*/  BAR.SYNC.DEFER_BLOCKING 0x0 ;  /* 0x0000000000007b1d */ /* 0x000fec0000010000 */
.L_x_21:
[----:B------:R-:W-:Y:S05]  /*17d0*/  BRA.U UP0, `(.L_x_22) ;  /* 0x0000001500747547 */ /* 0x000fea000b800000 */
[----:B------:R-:W1:Y:S01]  /*17e0*/  LDCU UR6, c[0x0][0x38c] ;  /* 0x00007180ff0677ac */ /* 0x000e620008000800 */
[----:B------:R-:W-:Y:S01]  /*17f0*/  PLOP3.LUT P1, PT, PT, PT, UP3, 0x80, 0x8 ;  /* 0x000000000008781c */ /* 0x000fe20003f2f038 */
[----:B------:R-:W-:Y:S01]  /*1800*/  IMAD.MOV.U32 R12, RZ, RZ, 0x1 ;  /* 0x00000001ff0c7424 */ /* 0x000fe200078e00ff */
[----:B------:R-:W-:Y:S01]  /*1810*/  ISETP.EQ.OR P2, PT, R0, RZ, P3 ;  /* 0x000000ff0000720c */ /* 0x000fe20001f42670 */
[----:B------:R-:W-:Y:S01]  /*1820*/  UISETP.NE.AND UP1, UPT, UR22, URZ, UPT ;  /* 0x000000ff1600728c */ /* 0x000fe2000bf25270 */
[----:B------:R-:W-:Y:S02]  /*1830*/  PLOP3.LUT P1, PT, P1, PT, PT, 0x8, 0x80 ;  /* 0x000000000080781c */ /* 0x000fe40000f2e170 */
[----:B------:R-:W-:Y:S01]  /*1840*/  CS2R R10, SRZ ;  /* 0x00000000000a7805 */ /* 0x000fe2000001ff00 */
[----:B------:R-:W-:Y:S01]  /*1850*/  IMAD.MOV.U32 R9, RZ, RZ, RZ ;  /* 0x000000ffff097224 */ /* 0x000fe200078e00ff */
[----:B------:R-:W2:Y:S01]  /*1860*/  LDCU UR45, c[0x0][0x370] ;  /* 0x00006e00ff2d77ac */ /* 0x000ea20008000800 */
[----:B------:R-:W-:Y:S01]  /*1870*/  IMAD.MOV.U32 R8, RZ, RZ, 0x1 ;  /* 0x00000001ff087424 */ /* 0x000fe200078e00ff */
[----:B------:R-:W3:Y:S01]  /*1880*/  LDCU.64 UR40, c[0x0][0x348] ;  /* 0x00006900ff2877ac */ /* 0x000ee20008000a00 */
[----:B------:R-:W-:-:S02]  /*1890*/  USHF.R.U32.HI UR49, URZ, 0x6, UR29 ;  /* 0x00000006ff317899 */ /* 0x000fc4000801161d */
[----:B-1----:R-:W-:Y:S02]  /*18a0*/  UIADD3 UR5, UPT, UPT, UR6, 0x7f, URZ ;  /* 0x0000007f06057890 */ /* 0x002fe4000fffe0ff */
[----:B------:R-:W-:Y:S02]  /*18b0*/  UIADD3 UR50, UPT, UPT, UR6, 0xfe, URZ ;  /* 0x000000fe06327890 */ /* 0x000fe4000fffe0ff */
[----:B------:R-:W-:Y:S01]  /*18c0*/  USHF.R.S32.HI UR4, URZ, 0x1f, UR5 ;  /* 0x0000001fff047899 */ /* 0x000fe20008011405 */
[----:B------:R-:W1:Y:S03]  /*18d0*/  LDCU UR44, c[0x0][0x374] ;  /* 0x00006e80ff2c77ac */ /* 0x000e660008000800 */
[----:B------:R-:W-:Y:S02]  /*18e0*/  ULEA.HI UR4, UR4, UR5, URZ, 0x7 ;  /* 0x0000000504047291 */ /* 0x000fe4000f8f38ff */
[----:B------:R-:W-:-:S02]  /*18f0*/  USEL UR31, UR37, 0x2, UP1 ;  /* 0x00000002251f7887 */ /* 0x000fc40008800000 */
[----:B------:R-:W-:Y:S02]  /*1900*/  USHF.R.S32.HI UR47, URZ, 0x7, UR4 ;  /* 0x00000007ff2f7899 */ /* 0x000fe40008011404 */
[----:B------:R-:W-:Y:S02]  /*1910*/  UIADD3 UR4, UPT, UPT, UR6, -0x1, URZ ;  /* 0xffffffff06047890 */ /* 0x000fe4000fffe0ff */
[----:B------:R-:W-:Y:S02]  /*1920*/  UISETP.LT.U32.AND UP0, UPT, UR47, 0x6, UPT ;  /* 0x000000062f00788c */ /* 0x000fe4000bf01070 */
[----:B------:R-:W-:Y:S02]  /*1930*/  UISETP.GE.U32.AND UP2, UPT, UR4, -0xff, UPT ;  /* 0xffffff010400788c */ /* 0x000fe4000bf46070 */
[----:B------:R-:W-:Y:S01]  /*1940*/  USEL UR46, UR47, 0x6, UP0 ;  /* 0x000000062f2e7887 */ /* 0x000fe20008000000 */
[----:B------:R-:W-:-:S03]  /*1950*/  UMOV UR23, URZ ;  /* 0x000000ff00177c82 */ /* 0x000fc60008000000 */
[----:B------:R-:W-:Y:S02]  /*1960*/  UIADD3 UR30, UPT, UPT, UR46, -0x1, URZ ;  /* 0xffffffff2e1e7890 */ /* 0x000fe4000fffe0ff */
[----:B------:R-:W-:-:S03]  /*1970*/  UIADD3 UR48, UPT, UPT, UR47, -UR46, URZ ;  /* 0x8000002e2f307290 */ /* 0x000fc6000fffe0ff */
[----:B------:R-:W-:-:S04]  /*1980*/  @UP2 UIADD3 UR30, UPT, UPT, UR46, URZ, URZ ;  /* 0x000000ff2e1e2290 */ /* 0x000fc8000fffe0ff */
[----:B-123--:R-:W-:-:S12]  /*1990*/  UIADD3 UR30, UPT, UPT, UR30, 0x1, URZ ;  /* 0x000000011e1e7890 */ /* 0x00efd8000fffe0ff */
.L_x_42:
[----:B------:R-:W-:Y:S01]  /*19a0*/  UISETP.NE.AND UP0, UPT, UR54, URZ, UPT ;  /* 0x000000ff3600728c */ /* 0x000fe2000bf05270 */
[----:B------:R-:W1:Y:S08]  /*19b0*/  S2UR UR54, SR_CgaCtaId ;  /* 0x00000000003679c3 */ /* 0x000e700000008800 */
[----:B------:R-:W-:Y:S05]  /*19c0*/  BRA.U UP0, `(.L_x_23) ;  /* 0x0000000100347547 */ /* 0x000fea000b800000 */
[----:B------:R-:W2:Y:S01]  /*19d0*/  S2R R0, SR_CgaCtaId ;  /* 0x0000000000007919 */ /* 0x000ea20000008800 */
[----:B------:R-:W-:-:S04]  /*19e0*/  MOV R2, 0x400 ;  /* 0x0000040000027802 */ /* 0x000fc80000000f00 */
[----:B--2---:R-:W-:Y:S02]  /*19f0*/  LEA R0, R0, R2, 0x18 ;  /* 0x0000000200007211 */ /* 0x004fe400078ec0ff */
[----:B------:R-:W-:-:S03]  /*1a00*/  SHF.L.U32 R2, R8, 0x1f, RZ ;  /* 0x0000001f08027819 */ /* 0x000fc600000006ff */
[----:B------:R-:W-:-:S04]  /*1a10*/  IMAD R0, R9, 0x8, R0 ;  /* 0x0000000809007824 */ /* 0x000fc800078e0200 */
[----:B------:R-:W2:Y:S02]  /*1a20*/  SYNCS.PHASECHK.TRANS64.TRYWAIT P0, [R0+URZ+0x110], R2 ;  /* 0x00011002000075a7 */ /* 0x000ea400080011ff */
[----:B--2---:R-:W-:Y:S05]  /*1a30*/  @!P0 BRA `(.L_x_24) ;  /* 0x0000006000388947 */ /* 0x004fea0003800000 */
.L_x_124:
[----:B------:R-:W-:Y:S01]  /*1a40*/  VIADD R9, R9, 0x1 ;  /* 0x0000000109097836 */ /* 0x000fe20000000000 */
[----:B------:R2:W-:Y:S04]  /*1a50*/  SYNCS.ARRIVE.TRANS64.A1T0 RZ, [R0+URZ+0x100], RZ ;  /* 0x000100ff00ff79a7 */ /* 0x0005e800081000ff */
[----:B------:R-:W-:-:S04]  /*1a60*/  ISETP.NE.AND P0, PT, R9, 0x2, PT ;  /* 0x000000020900780c */ /* 0x000fc80003f05270 */
[----:B------:R-:W-:Y:S02]  /*1a70*/  SEL R9, R9, RZ, P0 ;  /* 0x000000ff09097207 */ /* 0x000fe40000000000 */
[----:B--2---:R-:W-:-:S04]  /*1a80*/  SEL R0, RZ, 0x1, P0 ;  /* 0x00000001ff007807 */ /* 0x004fc80000000000 */
[----:B------:R-:W-:-:S07]  /*1a90*/  LOP3.LUT R8, R8, R0, RZ, 0x3c, !PT ;  /* 0x0000000008087212 */ /* 0x000fce00078e3cff */
.L_x_23:
[----:B------:R-:W-:Y:S01]  /*1aa0*/  UMOV UR21, 0x400 ;  /* 0x0000040000157882 */ /* 0x000fe20000000000 */
[----:B------:R-:W-:Y:S01]  /*1ab0*/  SHF.L.U32 R0, R12, 0x1f, RZ ;  /* 0x0000001f0c007819 */ /* 0x000fe200000006ff */
[----:B-1----:R-:W-:Y:S02]  /*1ac0*/  ULEA UR21, UR54, UR21, 0x18 ;  /* 0x0000001536157291 */ /* 0x002fe4000f8ec0ff */
[----:B------:R-:W-:Y:S02]  /*1ad0*/  UISETP.GE.U32.AND UP0, UPT, UR50, 0xff, UPT ;  /* 0x000000ff3200788c */ /* 0x000fe4000bf06070 */
[----:B------:R-:W-:Y:S02]  /*1ae0*/  ULEA UR4, UR23, UR21, 0x3 ;  /* 0x0000001517047291 */ /* 0x000fe4000f8e18ff */
[----:B------:R-:W-:Y:S02]  /*1af0*/  USHF.L.U32 UR19, UR26, 0x6, URZ ;  /* 0x000000061a137899 */ /* 0x000fe400080006ff */
[----:B------:R-:W-:Y:S01]  /*1b00*/  ULEA UR35, UR25, UR49, 0x6 ;  /* 0x0000003119237291 */ /* 0x000fe2000f8e30ff */
[----:B------:R-:W-:-:S04]  /*1b10*/  UMOV UR13, URZ ;  /* 0x000000ff000d7c82 */ /* 0x000fc80008000000 */
[----:B------:R1:W2:Y:S01]  /*1b20*/  SYNCS.PHASECHK.TRANS64.TRYWAIT P0, [UR4+0x30], R0 ;  /* 0x00003000ff0075a7 */ /* 0x0002a20008001104 */
[----:B------:R-:W-:Y:S06]  /*1b30*/  BRA.U !UP0, `(.L_x_25) ;  /* 0x0000000108f47547 */ /* 0x000fec000b800000 */
[----:B------:R-:W-:Y:S01]  /*1b40*/  UMOV UR22, URZ ;  /* 0x000000ff00167c82 */ /* 0x000fe20008000000 */
[----:B------:R-:W-:-:S05]  /*1b50*/  UMOV UR4, UR23 ;  /* 0x0000001700047c82 */ /* 0x000fca0008000000 */
.L_x_31:
[----:B------:R-:W-:Y:S01]  /*1b60*/  ULEA UR33, UR4, UR21, 0x3 ;  /* 0x0000001504217291 */ /* 0x000fe2000f8e18ff */
[----:B--2---:R-:W-:Y:S01]  /*1b70*/  @!P3 MOV R2, 0x8000 ;  /* 0x000080000002b802 */ /* 0x004fe20000000f00 */
[----:B--2-4-:R-:W-:Y:S10]  /*1b80*/  @P0 BRA `(.L_x_26) ;  /* 0x00000000000c0947 */ /* 0x014ff40003800000 */
[----:B------:R-:W-:-:S04]  /*1b90*/  SHF.L.U32 R3, R12, 0x1f, RZ ;  /* 0x0000001f0c037819 */ /* 0x000fc800000006ff */
[----:B------:R-:W2:Y:S02]  /*1ba0*/  SYNCS.PHASECHK.TRANS64.TRYWAIT P0, [UR33+0x30], R3 ;  /* 0x00003003ff0075a7 */ /* 0x000ea40008001121 */
[----:B--2---:R-:W-:Y:S05]  /*1bb0*/  @!P0 BRA `(.L_x_27) ;  /* 0x0000005c00ec8947 */ /* 0x004fea0003800000 */
.L_x_26:
[----:B------:R2:W-:Y:S01]  /*1bc0*/  @!P3 SYNCS.ARRIVE.TRANS64 RZ, [UR33], R2 ;  /* 0x00000002ffffb9a7 */ /* 0x0005e20008000021 */
[----:B------:R-:W-:-:S04]  /*1bd0*/  ULOP3.LUT UR5, UR31, 0x2, URZ, 0xfc, !UPT ;  /* 0x000000021f057892 */ /* 0x000fc8000f8efcff */
[----:B------:R-:W-:-:S09]  /*1be0*/  UISETP.NE.AND UP0, UPT, UR5, 0x2, UPT ;  /* 0x000000020500788c */ /* 0x000fd2000bf05270 */
[----:B------:R-:W-:Y:S05]  /*1bf0*/  BRA.U UP0, `(.L_x_28) ;  /* 0x0000000100047547 */ /* 0x000fea000b800000 */
[----:B------:R-:W-:Y:S05]  /*1c00*/  BPT.TRAP 0x1 ;  /* 0x000000040000795c */ /* 0x000fea0000300000 */
.L_x_28:
[----:B------:R-:W-:Y:S04]  /*1c10*/  BSSY.RECONVERGENT B0, `(.L_x_29) ;  /* 0x0000003000007945 */ /* 0x000fe80003800200 */
[----:B------:R-:W-:Y:S05]  /*1c20*/  @P2 BRA `(.L_x_30) ;  /* 0x0000000000042947 */ /* 0x000fea0003800000 */
[----:B------:R-:W-:Y:S05]  /*1c30*/  BPT.TRAP 0x1 ;  /* 0x000000040000795c */ /* 0x000fea0000300000 */
.L_x_30:
[----:B------:R-:W-:Y:S05]  /*1c40*/  BSYNC.RECONVERGENT B0 ;  /* 0x0000000000007941 */ /* 0x000fea0003800200 */
.L_x_29:
[----:B------:R-:W-:Y:S02]  /*1c50*/  UIADD3 UR5, UPT, UPT, UR4, 0x1, URZ ;  /* 0x0000000104057890 */ /* 0x000fe4000fffe0ff */
[----:B------:R-:W-:Y:S02]  /*1c60*/  USHF.L.U32 UR4, UR4, 0xe, URZ ;  /* 0x0000000e04047899 */ /* 0x000fe400080006ff */
[----:B------:R-:W-:Y:S02]  /*1c70*/  UISETP.NE.AND UP0, UPT, UR5, 0x6, UPT ;  /* 0x000000060500788c */ /* 0x000fe4000bf05270 */
[----:B------:R-:W-:Y:S02]  /*1c80*/  ULEA UR24, UR29, UR4, 0x1 ;  /* 0x000000041d187291 */ /* 0x000fe4000f8e08ff */
[----:B------:R-:W-:Y:S02]  /*1c90*/  USEL UR6, URZ, 0x1, UP0 ;  /* 0x00000001ff067887 */ /* 0x000fe40008000000 */
[----:B------:R-:W-:-:S02]  /*1ca0*/  USEL UR23, UR5, URZ, UP0 ;  /* 0x000000ff05177287 */ /* 0x000fc40008000000 */
[----:B------:R-:W-:Y:S02]  /*1cb0*/  UIADD3 UR24, UPT, UPT, UR21, UR24, URZ ;  /* 0x0000001815187290 */ /* 0x000fe4000fffe0ff */
[----:B------:R-:W-:Y:S01]  /*1cc0*/  LOP3.LUT R12, R12, UR6, RZ, 0x3c, !PT ;  /* 0x000000060c0c7c12 */ /* 0x000fe2000f8e3cff */
[----:B------:R-:W-:Y:S02]  /*1cd0*/  UIADD3 UR6, UP1, UPT, UR40, 0x80, URZ ;  /* 0x0000008028067890 */ /* 0x000fe4000ff3e0ff */
[----:B------:R-:W-:Y:S01]  /*1ce0*/  ULEA UR5, UR23, UR21, 0x3 ;  /* 0x0000001517057291 */ /* 0x000fe2000f8e18ff */
[----:B-1----:R-:W-:Y:S01]  /*1cf0*/  SHF.L.U32 R0, R12, 0x1f, RZ ;  /* 0x0000001f0c007819 */ /* 0x002fe200000006ff */
[----:B------:R-:W-:Y:S02]  /*1d00*/  USHF.L.U32 UR34, UR22, 0x7, URZ ;  /* 0x0000000716227899 */ /* 0x000fe400080006ff */
[----:B------:R-:W-:Y:S02]  /*1d10*/  UIADD3 UR14, UP0, UPT, UR40, 0x180, URZ ;  /* 0x00000180280e7890 */ /* 0x000fe4000ff1e0ff */
[----:B------:R-:W-:-:S02]  /*1d20*/  UIADD3 UR4, UPT, UPT, UR21, UR4, URZ ;  /* 0x0000000415047290 */ /* 0x000fc4000fffe0ff */
[----:B------:R-:W-:Y:S01]  /*1d30*/  UIADD3.X UR7, UPT, UPT, URZ, UR41, URZ, UP1, !UPT ;  /* 0x00000029ff077290 */ /* 0x000fe20008ffe4ff */
[----:B------:R3:W4:Y:S01]  /*1d40*/  SYNCS.PHASECHK.TRANS64.TRYWAIT P0, [UR5+0x30], R0 ;  /* 0x00003000ff0075a7 */ /* 0x0007220008001105 */
[----:B------:R-:W-:Y:S02]  /*1d50*/  UIADD3 UR32, UPT, UPT, UR24, 0x3400, URZ ;  /* 0x0000340018207890 */ /* 0x000fe4000fffe0ff */
[----:B------:R-:W-:Y:S02]  /*1d60*/  UIADD3 UR26, UPT, UPT, UR34, 0x40, URZ ;  /* 0x00000040221a7890 */ /* 0x000fe4000fffe0ff */
[----:B------:R-:W-:Y:S02]  /*1d70*/  UIADD3 UR24, UPT, UPT, UR24, 0x5400, URZ ;  /* 0x0000540018187890 */ /* 0x000fe4000fffe0ff */
[----:B------:R-:W-:Y:S02]  /*1d80*/  UIADD3.X UR15, UPT, UPT, URZ, UR41, URZ, UP0, !UPT ;  /* 0x00000029ff0f7290 */ /* 0x000fe400087fe4ff */
[----:B------:R-:W-:-:S02]  /*1d90*/  UIADD3 UR16, UPT, UPT, UR4, 0x1b400, URZ ;  /* 0x0001b40004107890 */ /* 0x000fc4000fffe0ff */
[----:B------:R-:W-:Y:S01]  /*1da0*/  UIADD3 UR8, UPT, UPT, UR4, 0x1d400, URZ ;  /* 0x0001d40004087890 */ /* 0x000fe2000fffe0ff */
[----:B------:R-:W-:Y:S01]  /*1db0*/  UMOV UR5, 0xff0000 ;  /* 0x00ff000000057882 */ /* 0x000fe20000000000 */
[----:B------:R-:W-:Y:S01]  /*1dc0*/  UMOV UR38, 0x0 ;  /* 0x0000000000267882 */ /* 0x000fe20000000000 */
[----:B------:R-:W-:Y:S01]  /*1dd0*/  UMOV UR39, 0x10000000 ;  /* 0x1000000000277882 */ /* 0x000fe20000000000 */
[----:B------:R-:W-:Y:S01]  /*1de0*/  UMOV UR25, UR33 ;  /* 0x0000002100197c82 */ /* 0x000fe20008000000 */
[----:B------:R-:W-:Y:S01]  /*1df0*/  UMOV UR27, UR35 ;  /* 0x00000023001b7c82 */ /* 0x000fe20008000000 */
[----:B------:R-:W-:Y:S01]  /*1e00*/  UMOV UR28, UR36 ;  /* 0x00000024001c7c82 */ /* 0x000fe20008000000 */
[----:B------:R-:W-:Y:S01]  /*1e10*/  UMOV UR17, UR33 ;  /* 0x0000002100117c82 */ /* 0x000fe20008000000 */
[----:B------:R-:W-:Y:S01]  /*1e20*/  UMOV UR20, UR36 ;  /* 0x0000002400147c82 */ /* 0x000fe20008000000 */
[----:B------:R-:W-:Y:S01]  /*1e30*/  UMOV UR18, UR34 ;  /* 0x0000002200127c82 */ /* 0x000fe20008000000 */
[----:B------:R3:W-:Y:S01]  /*1e40*/  UTMALDG.3D.MULTICAST [UR32], [UR6], UR5, desc[UR38] ;  /* 0x00002620060073b4 */ /* 0x0007e20008011805 */
[----:B------:R-:W-:Y:S01]  /*1e50*/  UMOV UR11, UR19 ;  /* 0x00000013000b7c82 */ /* 0x000fe20008000000 */
[----:B------:R-:W-:Y:S01]  /*1e60*/  UMOV UR12, UR36 ;  /* 0x00000024000c7c82 */ /* 0x000fe20008000000 */
[----:B------:R-:W-:Y:S01]  /*1e70*/  UMOV UR9, UR33 ;  /* 0x0000002100097c82 */ /* 0x000fe20008000000 */
[----:B------:R-:W-:Y:S01]  /*1e80*/  UMOV UR10, UR26 ;  /* 0x0000001a000a7c82 */ /* 0x000fe20008000000 */
[----:B------:R-:W-:Y:S01]  /*1e90*/  UIADD3 UR22, UPT, UPT, UR22, 0x1, URZ ;  /* 0x0000000116167890 */ /* 0x000fe2000fffe0ff */
[----:B------:R-:W-:Y:S01]  /*1ea0*/  UMOV UR13, UR30 ;  /* 0x0000001e000d7c82 */ /* 0x000fe20008000000 */
[----:B------:R3:W-:Y:S02]  /*1eb0*/  UTMALDG.3D.MULTICAST [UR24], [UR6], UR5, desc[UR38] ;  /* 0x00002618060073b4 */ /* 0x0007e40008011805 */
[----:B------:R-:W-:Y:S01]  /*1ec0*/  UISETP.NE.AND UP0, UPT, UR22, UR30, UPT ;  /* 0x0000001e1600728c */ /* 0x000fe2000bf05270 */
[----:B------:R-:W-:Y:S01]  /*1ed0*/  UMOV UR4, UR23 ;  /* 0x0000001700047c82 */ /* 0x000fe20008000000 */
[----:B------:R3:W-:Y:S01]  /*1ee0*/  UTMALDG.3D [UR16], [UR14], desc[UR38] ;  /* 0x000026100e0075b4 */ /* 0x0007e20008011000 */
[----:B------:R3:W-:Y:S06]  /*1ef0*/  UTMALDG.3D [UR8], [UR14], desc[UR38] ;  /* 0x000026080e0075b4 */ /* 0x0007ec0008011000 */
[----:B---3--:R-:W-:Y:S05]  /*1f00*/  BRA.U UP0, `(.L_x_31) ;  /* 0xfffffffd00147547 */ /* 0x008fea000b83ffff */
.L_x_25:
[----:B------:R-:W-:Y:S01]  /*1f10*/  ULEA UR4, UR23, UR21, 0x3 ;  /* 0x0000001517047291 */ /* 0x000fe2000f8e18ff */
[----:B-1----:R-:W-:Y:S01]  /*1f20*/  SHF.L.U32 R0, R12, 0x1f, RZ ;  /* 0x0000001f0c007819 */ /* 0x002fe200000006ff */
[----:B------:R-:W-:Y:S01]  /*1f30*/  @!P1 SYNCS.ARRIVE.TRANS64.A1T0 RZ, [UR21+0x98], RZ ;  /* 0x000098ffffff99a7 */ /* 0x000fe20008100015 */
[----:B------:R-:W-:-:S06]  /*1f40*/  UISETP.GT.AND UP0, UPT, UR47, UR46, UPT ;  /* 0x0000002e2f00728c */ /* 0x000fcc000bf04270 */
[----:B--2-4-:R1:W2:Y:S03]  /*1f50*/  SYNCS.PHASECHK.TRANS64.TRYWAIT P0, [UR4+0x30], R0 ;  /* 0x00003000ff0075a7 */ /* 0x0142a60008001104 */
[----:B------:R-:W-:Y:S05]  /*1f60*/  BRA.U !UP0, `(.L_x_32) ;  /* 0x0000000108f07547 */ /* 0x000fea000b800000 */
[----:B------:R-:W-:Y:S01]  /*1f70*/  UIADD3 UR14, UPT, UPT, UR48, UR13, URZ ;  /* 0x0000000d300e7290 */ /* 0x000fe2000fffe0ff */
[----:B------:R-:W-:-:S11]  /*1f80*/  UMOV UR4, UR23 ;  /* 0x0000001700047c82 */ /* 0x000fd60008000000 */
.L_x_38:
[----:B------:R-:W-:Y:S01]  /*1f90*/  ULEA UR33, UR4, UR21, 0x3 ;  /* 0x0000001504217291 */ /* 0x000fe2000f8e18ff */
[----:B--2---:R-:W-:Y:S01]  /*1fa0*/  @!P3 MOV R2, 0x8000 ;  /* 0x000080000002b802 */ /* 0x004fe20000000f00 */
[----:B--2-4-:R-:W-:Y:S10]  /*1fb0*/  @P0 BRA `(.L_x_33) ;  /* 0x00000000000c0947 */ /* 0x014ff40003800000 */
[----:B------:R-:W-:-:S04]  /*1fc0*/  SHF.L.U32 R3, R12, 0x1f, RZ ;  /* 0x0000001f0c037819 */ /* 0x000fc800000006ff */
[----:B------:R-:W2:Y:S02]  /*1fd0*/  SYNCS.PHASECHK.TRANS64.TRYWAIT P0, [UR33+0x30], R3 ;  /* 0x00003003ff0075a7 */ /* 0x000ea40008001121 */
[----:B--2---:R-:W-:Y:S05]  /*1fe0*/  @!P0 BRA `(.L_x_34) ;  /* 0x0000005800f88947 */ /* 0x004fea0003800000 */
.L_x_33:
[----:B------:R2:W-:Y:S01]  /*1ff0*/  @!P3 SYNCS.ARRIVE.TRANS64 RZ, [UR33], R2 ;  /* 0x00000002ffffb9a7 */ /* 0x0005e20008000021 */
[----:B------:R-:W-:-:S04]  /*2000*/  ULOP3.LUT UR5, UR31, 0x2, URZ, 0xfc, !UPT ;  /* 0x000000021f057892 */ /* 0x000fc8000f8efcff */
[----:B------:R-:W-:-:S09]  /*2010*/  UISETP.NE.AND UP0, UPT, UR5, 0x2, UPT ;  /* 0x000000020500788c */ /* 0x000fd2000bf05270 */
[----:B------:R-:W-:Y:S05]  /*2020*/  BRA.U UP0, `(.L_x_35) ;  /* 0x0000000100047547 */ /* 0x000fea000b800000 */
[----:B------:R-:W-:Y:S05]  /*2030*/  BPT.TRAP 0x1 ;  /* 0x000000040000795c */ /* 0x000fea0000300000 */
.L_x_35:
[----:B------:R-:W-:Y:S04]  /*2040*/  BSSY.RECONVERGENT B0, `(.L_x_36) ;  /* 0x0000003000007945 */ /* 0x000fe80003800200 */
[----:B------:R-:W-:Y:S05]  /*2050*/  @P2 BRA `(.L_x_37) ;  /* 0x0000000000042947 */ /* 0x000fea0003800000 */
[----:B------:R-:W-:Y:S05]  /*2060*/  BPT.TRAP 0x1 ;  /* 0x000000040000795c */ /* 0x000fea0000300000 */
.L_x_37:
[----:B------:R-:W-:Y:S05]  /*2070*/  BSYNC.RECONVERGENT B0 ;  /* 0x0000000000007941 */ /* 0x000fea0003800200 */
.L_x_36:
[----:B------:R-:W-:Y:S02]  /*2080*/  UIADD3 UR5, UPT, UPT, UR4, 0x1, URZ ;  /* 0x0000000104057890 */ /* 0x000fe4000fffe0ff */
[----:B------:R-:W-:Y:S02]  /*2090*/  USHF.L.U32 UR7, UR4, 0xe, URZ ;  /* 0x0000000e04077899 */ /* 0x000fe400080006ff */
[----:B------:R-:W-:Y:S02]  /*20a0*/  UISETP.NE.AND UP0, UPT, UR5, 0x6, UPT ;  /* 0x000000060500788c */ /* 0x000fe4000bf05270 */
[----:B------:R-:W-:Y:S02]  /*20b0*/  ULEA UR24, UR29, UR7, 0x1 ;  /* 0x000000071d187291 */ /* 0x000fe4000f8e08ff */
[----:B------:R-:W-:Y:S02]  /*20c0*/  USEL UR6, URZ, 0x1, UP0 ;  /* 0x00000001ff067887 */ /* 0x000fe40008000000 */
[----:B------:R-:W-:-:S02]  /*20d0*/  USEL UR23, UR5, URZ, UP0 ;  /* 0x000000ff05177287 */ /* 0x000fc40008000000 */
[----:B------:R-:W-:Y:S02]  /*20e0*/  UIADD3 UR4, UP1, UPT, UR40, 0x80, URZ ;  /* 0x0000008028047890 */ /* 0x000fe4000ff3e0ff */
[----:B------:R-:W-:Y:S01]  /*20f0*/  ULEA UR5, UR23, UR21, 0x3 ;  /* 0x0000001517057291 */ /* 0x000fe2000f8e18ff */
[----:B------:R-:W-:Y:S01]  /*2100*/  LOP3.LUT R12, R12, UR6, RZ, 0x3c, !PT ;  /* 0x000000060c0c7c12 */ /* 0x000fe2000f8e3cff */
[----:B------:R-:W-:Y:S02]  /*2110*/  UIADD3 UR24, UPT, UPT, UR21, UR24, URZ ;  /* 0x0000001815187290 */ /* 0x000fe4000fffe0ff */
[----:B------:R-:W-:Y:S01]  /*2120*/  USHF.L.U32 UR34, UR13, 0x7, URZ ;  /* 0x000000070d227899 */ /* 0x000fe200080006ff */
[----:B-1----:R-:W-:Y:S01]  /*2130*/  SHF.L.U32 R0, R12, 0x1f, RZ ;  /* 0x0000001f0c007819 */ /* 0x002fe200000006ff */
[----:B------:R-:W-:Y:S02]  /*2140*/  UIADD3 UR6, UP0, UPT, UR40, 0x180, URZ ;  /* 0x0000018028067890 */ /* 0x000fe4000ff1e0ff */
[----:B------:R-:W-:Y:S01]  /*2150*/  UIADD3 UR8, UPT, UPT, UR21, UR7, URZ ;  /* 0x0000000715087290 */ /* 0x000fe2000fffe0ff */
[----:B------:R3:W4:Y:S01]  /*2160*/  SYNCS.PHASECHK.TRANS64.TRYWAIT P0, [UR5+0x30], R0 ;  /* 0x00003000ff0075a7 */ /* 0x0007220008001105 */
[----:B------:R-:W-:-:S02]  /*2170*/  UIADD3.X UR5, UPT, UPT, URZ, UR41, URZ, UP1, !UPT ;  /* 0x00000029ff057290 */ /* 0x000fc40008ffe4ff */
[----:B------:R-:W-:Y:S02]  /*2180*/  UIADD3 UR32, UPT, UPT, UR24, 0x3400, URZ ;  /* 0x0000340018207890 */ /* 0x000fe4000fffe0ff */
[----:B------:R-:W-:Y:S02]  /*2190*/  UIADD3 UR26, UPT, UPT, UR34, 0x40, URZ ;  /* 0x00000040221a7890 */ /* 0x000fe4000fffe0ff */
[----:B------:R-:W-:Y:S02]  /*21a0*/  UIADD3 UR24, UPT, UPT, UR24, 0x5400, URZ ;  /* 0x0000540018187890 */ /* 0x000fe4000fffe0ff */
[----:B------:R-:W-:Y:S02]  /*21b0*/  UIADD3.X UR7, UPT, UPT, URZ, UR41, URZ, UP0, !UPT ;  /* 0x00000029ff077290 */ /* 0x000fe400087fe4ff */
[----:B------:R-:W-:Y:S02]  /*21c0*/  UIADD3 UR16, UPT, UPT, UR8, 0x1b400, URZ ;  /* 0x0001b40008107890 */ /* 0x000fe4000fffe0ff */
[----:B------:R-:W-:Y:S01]  /*21d0*/  UIADD3 UR8, UPT, UPT, UR8, 0x1d400, URZ ;  /* 0x0001d40008087890 */ /* 0x000fe2000fffe0ff */
[----:B------:R-:W-:Y:S01]  /*21e0*/  UMOV UR10, 0xff0000 ;  /* 0x00ff0000000a7882 */ /* 0x000fe20000000000 */
[----:B------:R-:W-:Y:S01]  /*21f0*/  UMOV UR38, 0x0 ;  /* 0x0000000000267882 */ /* 0x000fe20000000000 */
[----:B------:R-:W-:Y:S01]  /*2200*/  UMOV UR39, 0x10000000 ;  /* 0x1000000000277882 */ /* 0x000fe20000000000 */
[----:B------:R-:W-:Y:S01]  /*2210*/  UMOV UR25, UR33 ;  /* 0x0000002100197c82 */ /* 0x000fe20008000000 */
[----:B------:R-:W-:Y:S01]  /*2220*/  UMOV UR27, UR35 ;  /* 0x00000023001b7c82 */ /* 0x000fe20008000000 */
[----:B------:R-:W-:Y:S01]  /*2230*/  UMOV UR28, UR36 ;  /* 0x00000024001c7c82 */ /* 0x000fe20008000000 */
[----:B------:R-:W-:Y:S01]  /*2240*/  UTMALDG.3D.MULTICAST [UR32], [UR4], UR10, desc[UR38] ;  /* 0x00002620040073b4 */ /* 0x000fe2000801180a */
[----:B------:R-:W-:Y:S01]  /*2250*/  UMOV UR17, UR33 ;  /* 0x0000002100117c82 */ /* 0x000fe20008000000 */
[----:B------:R-:W-:Y:S01]  /*2260*/  UMOV UR20, UR36 ;  /* 0x0000002400147c82 */ /* 0x000fe20008000000 */
[----:B------:R-:W-:Y:S01]  /*2270*/  UMOV UR18, UR34 ;  /* 0x0000002200127c82 */ /* 0x000fe20008000000 */
[----:B------:R-:W-:Y:S01]  /*2280*/  UMOV UR11, UR19 ;  /* 0x00000013000b7c82 */ /* 0x000fe20008000000 */
[----:B------:R-:W-:Y:S01]  /*2290*/  UMOV UR12, UR36 ;  /* 0x00000024000c7c82 */ /* 0x000fe20008000000 */
[----:B------:R-:W-:Y:S01]  /*22a0*/  UMOV UR9, UR33 ;  /* 0x0000002100097c82 */ /* 0x000fe20008000000 */
[----:B------:R-:W-:Y:S01]  /*22b0*/  UIADD3 UR13, UPT, UPT, UR13, 0x1, URZ ;  /* 0x000000010d0d7890 */ /* 0x000fe2000fffe0ff */
[----:B------:R1:W-:Y:S03]  /*22c0*/  UTMALDG.3D.MULTICAST [UR24], [UR4], UR10, desc[UR38] ;  /* 0x00002618040073b4 */ /* 0x0003e6000801180a */
[----:B------:R-:W-:Y:S01]  /*22d0*/  UISETP.NE.AND UP0, UPT, UR13, UR14, UPT ;  /* 0x0000000e0d00728c */ /* 0x000fe2000bf05270 */
[----:B------:R3:W-:Y:S01]  /*22e0*/  UTMALDG.3D [UR16], [UR6], desc[UR38] ;  /* 0x00002610060075b4 */ /* 0x0007e20008011000 */
[----:B-1----:R-:W-:Y:S01]  /*22f0*/  UMOV UR10, UR26 ;  /* 0x0000001a000a7c82 */ /* 0x002fe20008000000 */
[----:B------:R-:W-:Y:S01]  /*2300*/  UMOV UR4, UR23 ;  /* 0x0000001700047c82 */ /* 0x000fe20008000000 */
[----:B------:R3:W-:Y:S05]  /*2310*/  UTMALDG.3D [UR8], [UR6], desc[UR38] ;  /* 0x00002608060075b4 */ /* 0x0007ea0008011000 */
[----:B---3--:R-:W-:Y:S05]  /*2320*/  BRA.U UP0, `(.L_x_38) ;  /* 0xfffffffd00187547 */ /* 0x008fea000b83ffff */
.L_x_32:
[C---:B------:R-:W-:Y:S01]  /*2330*/  LEA R3, R11.reuse, UR21, 0x3 ;  /* 0x000000150b037c11 */ /* 0x040fe2000f8e18ff */
[----:B------:R-:W-:Y:S01]  /*2340*/  NOP ;  /* 0x0000000000007918 */ /* 0x000fe20000000000 */
[----:B-1----:R-:W-:Y:S02]  /*2350*/  SHF.L.U32 R0, R10, 0x1f, RZ ;  /* 0x0000001f0a007819 */ /* 0x002fe400000006ff */
[----:B------:R-:W-:Y:S02]  /*2360*/  LEA R4, R11, UR21, 0x4 ;  /* 0x000000150b047c11 */ /* 0x000fe4000f8e20ff */
[----:B--2-4-:R-:W1:Y:S02]  /*2370*/  SYNCS.PHASECHK.TRANS64.TRYWAIT P0, [R3+URZ+0xa0], R0 ;  /* 0x0000a000030075a7 */ /* 0x014e6400080011ff */
[----:B-1----:R-:W-:Y:S05]  /*2380*/  @!P0 BRA `(.L_x_39) ;  /* 0x0000005800288947 */ /* 0x002fea0003800000 */
.L_x_127:
[----:B------:R-:W2:Y:S01]  /*2390*/  LDS.128 R4, [R4+0x130] ;  /* 0x0001300004047984 */ /* 0x000ea20000000c00 */
[----:B------:R-:W-:Y:S01]  /*23a0*/  UISETP.GE.AND UP0, UPT, UR42, 0x1, UPT ;  /* 0x000000012a00788c */ /* 0x000fe2000bf06270 */
[----:B------:R-:W-:Y:S01]  /*23b0*/  @!PT LDS RZ, [RZ] ;  /* 0x00000000fffff984 */ /* 0x000fe20000000800 */
[----:B------:R-:W-:Y:S01]  /*23c0*/  @!PT LDS RZ, [RZ] ;  /* 0x00000000fffff984 */ /* 0x000fe20000000800 */
[----:B------:R-:W-:Y:S01]  /*23d0*/  @!PT LDS RZ, [RZ] ;  /* 0x00000000fffff984 */ /* 0x000fe20000000800 */
[----:B------:R-:W-:Y:S01]  /*23e0*/  @!PT LDS RZ, [RZ] ;  /* 0x00000000fffff984 */ /* 0x000fe20000000800 */
[----:B------:R3:W-:Y:S06]  /*23f0*/  MEMBAR.ALL.CTA ;  /* 0x0000000000007992 */ /* 0x0007ec0000008000 */
[----:B---3--:R-:W3:Y:S01]  /*2400*/  FENCE.VIEW.ASYNC.S ;  /* 0x00000000000073c6 */ /* 0x008ee20000000000 */
[----:B--2---:R-:W-:-:S13]  /*2410*/  LOP3.LUT P0, RZ, R6, 0x1, RZ, 0xc0, !PT ;  /* 0x0000000106ff7812 */ /* 0x004fda000780c0ff */
[----:B---3--:R-:W-:Y:S01]  /*2420*/  VOTEU.ANY UP1, P0 ;  /* 0x0000000000ff7886 */ /* 0x008fe20000020100 */
[----:B------:R-:W-:-:S13]  /*2430*/  PLOP3.LUT P0, PT, PT, PT, UP1, 0x80, 0x8 ;  /* 0x000000000008781c */ /* 0x000fda0003f0f018 */
[----:B-1----:R-:W-:Y:S02]  /*2440*/  @P0 LOP3.LUT R0, R5, 0xffff, RZ, 0xc0, !PT ;  /* 0x0000ffff05000812 */ /* 0x002fe400078ec0ff */
[----:B------:R-:W-:Y:S02]  /*2450*/  @P0 MOV R2, R4 ;  /* 0x0000000400020202 */ /* 0x000fe40000000f00 */
[----:B------:R-:W-:Y:S01]  /*2460*/  @P0 R2UR UR5, R0 ;  /* 0x00000000000502ca */ /* 0x000fe200000e0000 */
[----:B------:R-:W-:Y:S01]  /*2470*/  VIADD R0, R3, 0xb0 ;  /* 0x000000b003007836 */ /* 0x000fe20000000000 */
[----:B------:R-:W-:Y:S02]  /*2480*/  @P0 SHF.R.U32.HI R4, RZ, 0x10, R5 ;  /* 0x00000010ff040819 */ /* 0x000fe40000011605 */
[----:B------:R-:W-:Y:S02]  /*2490*/  @P0 R2UR UR6, R2 ;  /* 0x00000000020602ca */ /* 0x000fe400000e0000 */
[----:B------:R-:W-:-:S02]  /*24a0*/  PRMT R0, RZ, 0x654, R0 ;  /* 0x00000654ff007816 */ /* 0x000fc40000000000 */
[----:B------:R-:W-:Y:S02]  /*24b0*/  @P0 R2UR UR4, R4 ;  /* 0x00000000040402ca */ /* 0x000fe400000e0000 */
[----:B------:R1:W-:Y:S03]  /*24c0*/  SYNCS.ARRIVE.TRANS64.RED.A1T0 RZ, [R0+URZ], RZ ;  /* 0x000000ff00ff79a7 */ /* 0x0003e600081004ff */
[----:B------:R-:W-:-:S04]  /*24d0*/  @UP1 UMOV UR37, UR5 ;  /* 0x0000000500251c82 */ /* 0x000fc80008000000 */
[----:B------:R-:W-:-:S04]  /*24e0*/  @UP1 UMOV UR43, UR6 ;  /* 0x00000006002b1c82 */ /* 0x000fc80008000000 */
[----:B------:R-:W-:Y:S01]  /*24f0*/  @UP1 UMOV UR36, UR4 ;  /* 0x0000000400241c82 */ /* 0x000fe20008000000 */
[----:B------:R-:W-:Y:S05]  /*2500*/  BRA.U !UP0, `(.L_x_40) ;  /* 0x0000000108d47547 */ /* 0x000fea000b800000 */
[----:B------:R-:W2:Y:S01]  /*2510*/  LDCU.128 UR12, c[0x0][0xb10] ;  /* 0x00016200ff0c77ac */ /* 0x000ea20008000c00 */
[----:B------:R-:W3:Y:S01]  /*2520*/  LDCU UR22, c[0x0][0xb20] ;  /* 0x00016400ff1677ac */ /* 0x000ee20008000800 */
[----:B------:R-:W4:Y:S01]  /*2530*/  LDCU UR20, c[0x0][0xb0c] ;  /* 0x00016180ff1477ac */ /* 0x000f220008000800 */
[----:B------:R-:W1:Y:S01]  /*2540*/  LDCU.64 UR8, c[0x0][0xb28] ;  /* 0x00016500ff0877ac */ /* 0x000e620008000a00 */
[----:B------:R-:W-:Y:S02]  /*2550*/  UISETP.NE.AND UP3, UPT, UR42, 0x1, UPT ;  /* 0x000000012a00788c */ /* 0x000fe4000bf65270 */
[----:B--2---:R-:W-:Y:S02]  /*2560*/  UIMAD.WIDE.U32 UR6, UR44, UR15, URZ ;  /* 0x0000000f2c0672a5 */ /* 0x004fe4000f8e00ff */
[----:B------:R-:W-:Y:S02]  /*2570*/  UIMAD.WIDE.U32 UR4, UR45, UR12, URZ ;  /* 0x0000000c2d0472a5 */ /* 0x000fe4000f8e00ff */
[----:B------:R-:W-:-:S02]  /*2580*/  UISETP.NE.AND UP0, UPT, UR14, 0x1, UPT ;  /* 0x000000010e00788c */ /* 0x000fc4000bf05270 */
[----:B------:R-:W-:Y:S01]  /*2590*/  UIMAD.WIDE.U32 UR18, UR37, UR15, URZ ;  /* 0x0000000f251272a5 */ /* 0x000fe2000f8e00ff */
[----:B------:R-:W-:Y:S02]  /*25a0*/  UMOV UR6, UR7 ;  /* 0x0000000700067c82 */ /* 0x000fe40008000000 */
[----:B------:R-:W-:Y:S01]  /*25b0*/  UMOV UR4, UR5 ;  /* 0x0000000500047c82 */ /* 0x000fe20008000000 */
[----:B---3--:R-:W-:Y:S02]  /*25c0*/  USHF.R.U32.HI UR6, URZ, UR22, UR6 ;  /* 0x00000016ff067299 */ /* 0x008fe40008011606 */
[----:B----4-:R-:W-:Y:S02]  /*25d0*/  UISETP.NE.AND UP2, UPT, UR20, 0x1, UPT ;  /* 0x000000011400788c */ /* 0x010fe4000bf45270 */
[----:B------:R-:W-:Y:S02]  /*25e0*/  USHF.R.U32.HI UR4, URZ, UR13, UR4 ;  /* 0x0000000dff047299 */ /* 0x000fe40008011604 */
[----:B------:R-:W-:-:S02]  /*25f0*/  USEL UR5, UR44, UR6, !UP0 ;  /* 0x000000062c057287 */ /* 0x000fc4000c000000 */
[----:B------:R-:W-:Y:S02]  /*2600*/  USEL UR6, UR45, UR4, !UP2 ;  /* 0x000000042d067287 */ /* 0x000fe4000d000000 */
[----:B-1----:R-:W-:Y:S01]  /*2610*/  UIMAD.WIDE.U32 UR10, UR5, UR8, URZ ;  /* 0x00000008050a72a5 */ /* 0x002fe2000f8e00ff */
[----:B------:R-:W-:Y:S01]  /*2620*/  UMOV UR4, UR19 ;  /* 0x0000001300047c82 */ /* 0x000fe20008000000 */
[----:B------:R-:W-:Y:S02]  /*2630*/  UIMAD.WIDE.U32 UR16, UR43, UR12, URZ ;  /* 0x0000000c2b1072a5 */ /* 0x000fe4000f8e00ff */
[----:B------:R-:W-:-:S03]  /*2640*/  UIMAD.WIDE.U32 UR18, UR6, UR8, URZ ;  /* 0x00000008061272a5 */ /* 0x000fc6000f8e00ff */
[----:B------:R-:W-:Y:S01]  /*2650*/  UMOV UR10, UR11 ;  /* 0x0000000b000a7c82 */ /* 0x000fe20008000000 */
[----:B------:R-:W-:Y:S02]  /*2660*/  USHF.R.U32.HI UR4, URZ, UR22, UR4 ;  /* 0x00000016ff047299 */ /* 0x000fe40008011604 */
[----:B------:R-:W-:Y:S01]  /*2670*/  @UP3 USHF.R.U32.HI UR5, URZ, UR9, UR10 ;  /* 0x00000009ff053299 */ /* 0x000fe2000801160a */
[----:B------:R-:W-:Y:S01]  /*2680*/  UMOV UR16, UR17 ;  /* 0x0000001100107c82 */ /* 0x000fe20008000000 */
[----:B------:R-:W-:Y:S01]  /*2690*/  UMOV UR18, UR19 ;  /* 0x0000001300127c82 */ /* 0x000fe20008000000 */
[----:B------:R-:W-:Y:S02]  /*26a0*/  USHF.R.U32.HI UR13, URZ, UR13, UR16 ;  /* 0x0000000dff0d7299 */ /* 0x000fe40008011610 */
[----:B------:R-:W-:Y:S02]  /*26b0*/  USEL UR4, UR37, UR4, !UP0 ;  /* 0x0000000425047287 */ /* 0x000fe4000c000000 */
[----:B------:R-:W-:-:S02]  /*26c0*/  @UP3 USHF.R.U32.HI UR6, URZ, UR9, UR18 ;  /* 0x00000009ff063299 */ /* 0x000fc40008011612 */
[----:B------:R-:W-:Y:S02]  /*26d0*/  UIMAD UR7, UR42, UR5, URZ ;  /* 0x000000052a0772a4 */ /* 0x000fe4000f8e02ff */
[----:B------:R-:W-:Y:S02]  /*26e0*/  USEL UR5, UR43, UR13, !UP2 ;  /* 0x0000000d2b057287 */ /* 0x000fe4000d000000 */
[----:B------:R-:W-:Y:S02]  /*26f0*/  UIMAD UR10, UR42, UR6, URZ ;  /* 0x000000062a0a72a4 */ /* 0x000fe4000f8e02ff */
[----:B------:R-:W-:Y:S02]  /*2700*/  UISETP.GE.AND UP0, UPT, UR4, UR7, UPT ;  /* 0x000000070400728c */ /* 0x000fe4000bf06270 */
[----:B------:R-:W-:Y:S02]  /*2710*/  UIMAD.WIDE.U32 UR12, UR4, UR8, URZ ;  /* 0x00000008040c72a5 */ /* 0x000fe4000f8e00ff */
[----:B------:R-:W-:-:S02]  /*2720*/  UISETP.GE.OR UP0, UPT, UR5, UR10, UP0 ;  /* 0x0000000a0500728c */ /* 0x000fc40008706670 */
        /* <DEDUP_REMOVED lines=19> */
.L_x_40:
[----:B------:R-:W2:Y:S02]  /*2860*/  LDCU UR4, c[0x0][0xb30] ;  /* 0x00016600ff0477ac */ /* 0x000ea40008000800 */
[----:B--2---:R-:W-:-:S09]  /*2870*/  UISETP.NE.AND UP0, UPT, UR4, 0x1, UPT ;  /* 0x000000010400788c */ /* 0x004fd2000bf05270 */
[----:B------:R-:W-:Y:S05]  /*2880*/  BRA.U UP0, `(.L_x_41) ;  /* 0x0000000100447547 */ /* 0x000fea000b800000 */
[----:B------:R-:W2:Y:S01]  /*2890*/  LDCU.128 UR8, c[0x0][0xb10] ;  /* 0x00016200ff0877ac */ /* 0x000ea20008000c00 */
[----:B------:R-:W3:Y:S01]  /*28a0*/  LDCU UR12, c[0x0][0xb0c] ;  /* 0x00016180ff0c77ac */ /* 0x000ee20008000800 */
[----:B------:R-:W4:Y:S01]  /*28b0*/  LDCU UR13, c[0x0][0xb20] ;  /* 0x00016400ff0d77ac */ /* 0x000f220008000800 */
[----:B--2---:R-:W-:Y:S02]  /*28c0*/  UIMAD.WIDE.U32 UR6, UR43, UR8, URZ ;  /* 0x000000082b0672a5 */ /* 0x004fe4000f8e00ff */
[----:B------:R-:W-:Y:S02]  /*28d0*/  UIMAD.WIDE.U32 UR4, UR37, UR11, URZ ;  /* 0x0000000b250472a5 */ /* 0x000fe4000f8e00ff */
[----:B---3--:R-:W-:Y:S02]  /*28e0*/  UISETP.NE.AND UP2, UPT, UR12, 0x1, UPT ;  /* 0x000000010c00788c */ /* 0x008fe4000bf45270 */
[----:B------:R-:W-:Y:S01]  /*28f0*/  UISETP.NE.AND UP0, UPT, UR10, 0x1, UPT ;  /* 0x000000010a00788c */ /* 0x000fe2000bf05270 */
[----:B------:R-:W-:-:S02]  /*2900*/  UMOV UR6, UR7 ;  /* 0x0000000700067c82 */ /* 0x000fc40008000000 */
[----:B------:R-:W-:Y:S01]  /*2910*/  UMOV UR4, UR5 ;  /* 0x0000000500047c82 */ /* 0x000fe20008000000 */
[----:B------:R-:W-:Y:S02]  /*2920*/  USHF.R.U32.HI UR9, URZ, UR9, UR6 ;  /* 0x00000009ff097299 */ /* 0x000fe40008011606 */
[----:B----4-:R-:W-:Y:S02]  /*2930*/  USHF.R.U32.HI UR4, URZ, UR13, UR4 ;  /* 0x0000000dff047299 */ /* 0x010fe40008011604 */
[----:B------:R-:W-:Y:S02]  /*2940*/  USEL UR5, UR43, UR9, !UP2 ;  /* 0x000000092b057287 */ /* 0x000fe4000d000000 */
[----:B------:R-:W-:-:S04]  /*2950*/  USEL UR4, UR37, UR4, !UP0 ;  /* 0x0000000425047287 */ /* 0x000fc8000c000000 */
[----:B------:R-:W-:Y:S02]  /*2960*/  UIADD3 UR6, UPT, UPT, UR5, -UR4, URZ ;  /* 0x8000000405067290 */ /* 0x000fe4000fffe0ff */
[----:B------:R-:W-:Y:S02]  /*2970*/  UIADD3 UR4, UPT, UPT, -UR5, UR4, URZ ;  /* 0x0000000405047290 */ /* 0x000fe4000fffe1ff */
[----:B------:R-:W-:Y:S02]  /*2980*/  UIMAD UR37, UR6, UR10, UR37 ;  /* 0x0000000a062572a4 */ /* 0x000fe4000f8e0225 */
[----:B------:R-:W-:-:S12]  /*2990*/  UIMAD UR43, UR4, UR12, UR43 ;  /* 0x0000000c042b72a4 */ /* 0x000fd8000f8e022b */
.L_x_41:
[----:B------:R-:W-:Y:S01]  /*29a0*/  VIADD R11, R11, 0x1 ;  /* 0x000000010b0b7836 */ /* 0x000fe20000000000 */
[----:B------:R-:W-:Y:S02]  /*29b0*/  R2UR UR5, R48 ;  /* 0x00000000300572ca */ /* 0x000fe400000e0000 */
[----:B------:R-:W-:Y:S02]  /*29c0*/  R2UR UR4, R47 ;  /* 0x000000002f0472ca */ /* 0x000fe400000e0000 */
[C---:B------:R-:W-:Y:S02]  /*29d0*/  ISETP.NE.AND P0, PT, R11.reuse, 0x2, PT ;  /* 0x000000020b00780c */ /* 0x040fe40003f05270 */
[----:B------:R-:W-:Y:S02]  /*29e0*/  PLOP3.LUT P1, PT, PT, PT, PT, 0x80, 0x8 ;  /* 0x000000000008781c */ /* 0x000fe40003f2f070 */
[----:B-1----:R-:W-:Y:S02]  /*29f0*/  SEL R0, RZ, 0x1, P0 ;  /* 0x00000001ff007807 */ /* 0x002fe40000000000 */
[----:B------:R-:W-:-:S02]  /*2a00*/  SEL R11, R11, RZ, P0 ;  /* 0x000000ff0b0b7207 */ /* 0x000fc40000000000 */
[----:B------:R-:W-:Y:S01]  /*2a10*/  LOP3.LUT R10, R10, R0, RZ, 0x3c, !PT ;  /* 0x000000000a0a7212 */ /* 0x000fe200078e3cff */
[----:B------:R-:W-:Y:S02]  /*2a20*/  UIADD3 UR25, UPT, UPT, UR43, UR5, URZ ;  /* 0x000000052b197290 */ /* 0x000fe4000fffe0ff */
[----:B------:R-:W-:Y:S01]  /*2a30*/  UIADD3 UR26, UPT, UPT, UR37, UR4, URZ ;  /* 0x00000004251a7290 */ /* 0x000fe2000fffe0ff */
[----:B------:R-:W-:Y:S11]  /*2a40*/  BRA.U UP1, `(.L_x_42) ;  /* 0xffffffed01d47547 */ /* 0x000ff6000b83ffff */
[----:B------:R-:W-:Y:S01]  /*2a50*/  UIADD3 UR21, UPT, UPT, UR21, 0x30, URZ ;  /* 0x0000003015157890 */ /* 0x000fe2000fffe0ff */
[----:B------:R-:W-:-:S03]  /*2a60*/  SHF.L.U32 R2, R12, 0x1f, RZ ;  /* 0x0000001f0c027819 */ /* 0x000fc600000006ff */
[----:B------:R-:W-:-:S09]  /*2a70*/  ULEA UR4, UR23, UR21, 0x3 ;  /* 0x0000001517047291 */ /* 0x000fd2000f8e18ff */
[----:B------:R-:W1:Y:S02]  /*2a80*/  SYNCS.PHASECHK.TRANS64.TRYWAIT P0, [UR4], R2 ;  /* 0x00000002ff0075a7 */ /* 0x000e640008001104 */
[----:B-1----:R-:W-:Y:S05]  /*2a90*/  @!P0 BRA `(.L_x_43) ;  /* 0x0000005000788947 */ /* 0x002fea0003800000 */
.L_x_129:
[----:B------:R-:W-:-:S04]  /*2aa0*/  UIADD3 UR4, UPT, UPT, UR23, 0x1, URZ ;  /* 0x0000000117047890 */ /* 0x000fc8000fffe0ff */
[----:B------:R-:W-:-:S04]  /*2ab0*/  UISETP.NE.AND UP0, UPT, UR4, 0x6, UPT ;  /* 0x000000060400788c */ /* 0x000fc8000bf05270 */
[----:B------:R-:W-:Y:S02]  /*2ac0*/  USEL UR6, URZ, 0x1, UP0 ;  /* 0x00000001ff067887 */ /* 0x000fe40008000000 */
[----:B------:R-:W-:-:S04]  /*2ad0*/  USEL UR4, UR4, URZ, UP0 ;  /* 0x000000ff04047287 */ /* 0x000fc80008000000 */
[----:B------:R-:W-:Y:S01]  /*2ae0*/  ULEA UR5, UR4, UR21, 0x3 ;  /* 0x0000001504057291 */ /* 0x000fe2000f8e18ff */
[----:B-1----:R-:W-:-:S04]  /*2af0*/  LOP3.LUT R2, R12, UR6, RZ, 0x3c, !PT ;  /* 0x000000060c027c12 */ /* 0x002fc8000f8e3cff */
[----:B------:R-:W-:-:S04]  /*2b00*/  SHF.L.U32 R3, R2, 0x1f, RZ ;  /* 0x0000001f02037819 */ /* 0x000fc800000006ff */
[----:B------:R-:W1:Y:S02]  /*2b10*/  SYNCS.PHASECHK.TRANS64.TRYWAIT P0, [UR5], R3 ;  /* 0x00000003ff0075a7 */ /* 0x000e640008001105 */
[----:B-1----:R-:W-:Y:S05]  /*2b20*/  @!P0 BRA `(.L_x_44) ;  /* 0x00000050006c8947 */ /* 0x002fea0003800000 */
.L_x_131:
[----:B------:R-:W-:-:S04]  /*2b30*/  UIADD3 UR4, UPT, UPT, UR4, 0x1, URZ ;  /* 0x0000000104047890 */ /* 0x000fc8000fffe0ff */
[----:B------:R-:W-:-:S04]  /*2b40*/  UISETP.NE.AND UP0, UPT, UR4, 0x6, UPT ;  /* 0x000000060400788c */ /* 0x000fc8000bf05270 */
[----:B------:R-:W-:Y:S02]  /*2b50*/  USEL UR6, URZ, 0x1, UP0 ;  /* 0x00000001ff067887 */ /* 0x000fe40008000000 */
[----:B------:R-:W-:-:S04]  /*2b60*/  USEL UR4, UR4, URZ, UP0 ;  /* 0x000000ff04047287 */ /* 0x000fc80008000000 */
[----:B------:R-:W-:Y:S01]  /*2b70*/  ULEA UR5, UR4, UR21, 0x3 ;  /* 0x0000001504057291 */ /* 0x000fe2000f8e18ff */
[----:B------:R-:W-:-:S04]  /*2b80*/  LOP3.LUT R2, R2, UR6, RZ, 0x3c, !PT ;  /* 0x0000000602027c12 */ /* 0x000fc8000f8e3cff */
[----:B-1----:R-:W-:-:S04]  /*2b90*/  SHF.L.U32 R3, R2, 0x1f, RZ ;  /* 0x0000001f02037819 */ /* 0x002fc800000006ff */
[----:B------:R-:W1:Y:S02]  /*2ba0*/  SYNCS.PHASECHK.TRANS64.TRYWAIT P0, [UR5], R3 ;  /* 0x00000003ff0075a7 */ /* 0x000e640008001105 */
[----:B-1----:R-:W-:Y:S05]  /*2bb0*/  @!P0 BRA `(.L_x_45) ;  /* 0x0000005000608947 */ /* 0x002fea0003800000 */
.L_x_133:
        /* <DEDUP_REMOVED lines=9> */
.L_x_135:
        /* <DEDUP_REMOVED lines=9> */
.L_x_137:
[----:B------:R-:W-:-:S04]  /*2ce0*/  UIADD3 UR4, UPT, UPT, UR4, 0x1, URZ ;  /* 0x0000000104047890 */ /* 0x000fc8000fffe0ff */
[----:B------:R-:W-:-:S04]  /*2cf0*/  UISETP.NE.AND UP0, UPT, UR4, 0x6, UPT ;  /* 0x000000060400788c */ /* 0x000fc8000bf05270 */
[----:B------:R-:W-:Y:S02]  /*2d00*/  USEL UR5, URZ, 0x1, UP0 ;  /* 0x00000001ff057887 */ /* 0x000fe40008000000 */
[----:B------:R-:W-:-:S04]  /*2d10*/  USEL UR4, UR4, URZ, UP0 ;  /* 0x000000ff04047287 */ /* 0x000fc80008000000 */
[----:B------:R-:W-:Y:S01]  /*2d20*/  ULEA UR4, UR4, UR21, 0x3 ;  /* 0x0000001504047291 */ /* 0x000fe2000f8e18ff */
[----:B------:R-:W-:-:S04]  /*2d30*/  LOP3.LUT R2, R2, UR5, RZ, 0x3c, !PT ;  /* 0x0000000502027c12 */ /* 0x000fc8000f8e3cff */
[----:B------:R-:W-:Y:S01]  /*2d40*/  SHF.L.U32 R2, R2, 0x1f, RZ ;  /* 0x0000001f02027819 */ /* 0x000fe200000006ff */
[----:B-1----:R-:W-:-:S07]  /*2d50*/  IMAD.U32 R0, RZ, RZ, UR4 ;  /* 0x00000004ff007e24 */ /* 0x002fce000f8e00ff */
.L_x_48:
[----:B-1----:R1:W2:Y:S02]  /*2d60*/  SYNCS.PHASECHK.TRANS64.TRYWAIT P0, [R0+URZ], R2 ;  /* 0x00000002000075a7 */ /* 0x0022a400080011ff */
[----:B--2---:R-:W-:Y:S05]  /*2d70*/  @!P0 NANOSLEEP.SYNCS 0x989680 ;  /* 0x009896800000895d */ /* 0x004fea0003900000 */
[----:B------:R-:W2:Y:S02]  /*2d80*/  @!P0 SYNCS.PHASECHK.TRANS64 P0, [R0+URZ], R2 ;  /* 0x00000002000085a7 */ /* 0x000ea400080010ff */
[----:B--2---:R-:W-:Y:S05]  /*2d90*/  @P0 EXIT ;  /* 0x000000000000094d */ /* 0x004fea0003800000 */
[----:B------:R-:W-:Y:S05]  /*2da0*/  BRA `(.L_x_48) ;  /* 0xfffffffc00ec7947 */ /* 0x000fea000383ffff */
.L_x_22:
[----:B------:R-:W-:-:S04]  /*2db0*/  UISETP.NE.AND UP0, UPT, UR54, URZ, UPT ;  /* 0x000000ff3600728c */ /* 0x000fc8000bf05270 */
[----:B------:R-:W-:-:S09]  /*2dc0*/  UISETP.NE.OR UP0, UPT, UR22, 0x1, UP0 ;  /* 0x000000011600788c */ /* 0x000fd20008705670 */
[----:B------:R-:W-:Y:S05]  /*2dd0*/  BRA.U UP0, `(.L_x_49) ;  /* 0x0000000500487547 */ /* 0x000fea000b800000 */
[----:B------:R-:W-:Y:S01]  /*2de0*/  ISETP.GE.U32.AND P2, PT, R0, 0x8, PT ;  /* 0x000000080000780c */ /* 0x000fe20003f46070 */
[----:B------:R-:W-:Y:S01]  /*2df0*/  IMAD.MOV.U32 R12, RZ, RZ, 0x1 ;  /* 0x00000001ff0c7424 */ /* 0x000fe200078e00ff */
[----:B------:R-:W-:Y:S02]  /*2e00*/  CS2R R10, SRZ ;  /* 0x00000000000a7805 */ /* 0x000fe4000001ff00 */
[----:B------:R-:W-:Y:S01]  /*2e10*/  CS2R R8, SRZ ;  /* 0x0000000000087805 */ /* 0x000fe2000001ff00 */
[----:B------:R-:W-:Y:S01]  /*2e20*/  UMOV UR6, 0x400 ;  /* 0x0000040000067882 */ /* 0x000fe20000000000 */
[----:B------:R-:W-:Y:S01]  /*2e30*/  UMOV UR5, URZ ;  /* 0x000000ff00057c82 */ /* 0x000fe20008000000 */
[----:B------:R-:W-:-:S12]  /*2e40*/  ULEA UR6, UR54, UR6, 0x18 ;  /* 0x0000000636067291 */ /* 0x000fd8000f8ec0ff */
.L_x_53:
[----:B------:R-:W-:Y:S02]  /*2e50*/  LEA R2, R8, UR6, 0x3 ;  /* 0x0000000608027c11 */ /* 0x000fe4000f8e18ff */
[----:B------:R-:W-:-:S03]  /*2e60*/  SHF.L.U32 R4, R9, 0x1f, RZ ;  /* 0x0000001f09047819 */ /* 0x000fc600000006ff */
[----:B------:R-:W-:Y:S01]  /*2e70*/  VIADD R5, R2, 0x110 ;  /* 0x0000011002057836 */ /* 0x000fe20000000000 */
[----:B------:R-:W1:Y:S02]  /*2e80*/  SYNCS.PHASECHK.TRANS64.TRYWAIT P0, [R2+URZ+0x100], R4 ;  /* 0x00010004020075a7 */ /* 0x000e6400080011ff */
[----:B-1----:R-:W-:Y:S05]  /*2e90*/  @!P0 BRA `(.L_x_50) ;  /* 0x0000004c00f08947 */ /* 0x002fea0003800000 */
.L_x_138:
[----:B------:R-:W-:Y:S01]  /*2ea0*/  ULEA UR4, UR5, UR6, 0x3 ;  /* 0x0000000605047291 */ /* 0x000fe2000f8e18ff */
[----:B-1----:R-:W-:Y:S01]  /*2eb0*/  PRMT R2, RZ, 0x654, R5 ;  /* 0x00000654ff027816 */ /* 0x002fe20000000005 */
[----:B------:R-:W-:Y:S01]  /*2ec0*/  @!P2 IMAD.MOV.U32 R4, RZ, RZ, 0x10 ;  /* 0x00000010ff04a424 */ /* 0x000fe200078e00ff */
[----:B------:R-:W-:Y:S01]  /*2ed0*/  SHF.L.U32 R5, R12, 0x1f, RZ ;  /* 0x0000001f0c057819 */ /* 0x000fe200000006ff */
[----:B------:R-:W-:Y:S01]  /*2ee0*/  UIADD3 UR7, UPT, UPT, UR4, 0xa0, URZ ;  /* 0x000000a004077890 */ /* 0x000fe2000fffe0ff */
[----:B------:R1:W-:Y:S05]  /*2ef0*/  SYNCS.ARRIVE.TRANS64.RED.A1T0 RZ, [R2+URZ], RZ ;  /* 0x000000ff02ff79a7 */ /* 0x0003ea00081004ff */
[----:B------:R-:W-:Y:S01]  /*2f00*/  IMAD.U32 R6, RZ, RZ, UR7 ;  /* 0x00000007ff067e24 */ /* 0x000fe2000f8e00ff */
[----:B------:R-:W2:Y:S04]  /*2f10*/  SYNCS.PHASECHK.TRANS64.TRYWAIT P0, [UR4+0xb0], R5 ;  /* 0x0000b005ff0075a7 */ /* 0x000ea80008001104 */
[----:B------:R-:W-:Y:S01]  /*2f20*/  PRMT R6, R0, 0x654, R6 ;  /* 0x0000065400067816 */ /* 0x000fe20000000006 */
[----:B-12---:R-:W-:Y:S06]  /*2f30*/  @!P0 BRA `(.L_x_51) ;  /* 0x0000004c00dc8947 */ /* 0x006fec0003800000 */
.L_x_140:
[----:B------:R-:W-:Y:S01]  /*2f40*/  ULEA UR8, UR5, UR6, 0x4 ;  /* 0x0000000605087291 */ /* 0x000fe2000f8e20ff */
[----:B------:R-:W-:Y:S01]  /*2f50*/  SEL R3, R6, R3, !P2 ;  /* 0x0000000306037207 */ /* 0x000fe20005000000 */
[----:B------:R-:W-:Y:S01]  /*2f60*/  UIADD3 UR9, UPT, UPT, UR4, 0xa0, URZ ;  /* 0x000000a004097890 */ /* 0x000fe2000fffe0ff */
[----:B-1----:R-:W-:Y:S01]  /*2f70*/  LEA R2, R11, UR6, 0x3 ;  /* 0x000000060b027c11 */ /* 0x002fe2000f8e18ff */
[----:B------:R-:W-:Y:S01]  /*2f80*/  UIADD3 UR8, UPT, UPT, UR8, 0x130, URZ ;  /* 0x0000013008087890 */ /* 0x000fe2000fffe0ff */
[----:B------:R1:W-:Y:S01]  /*2f90*/  @!P2 SYNCS.ARRIVE.TRANS64.RED RZ, [R3+URZ], R4 ;  /* 0x0000000403ffa9a7 */ /* 0x0003e200080004ff */
[----:B------:R-:W-:Y:S01]  /*2fa0*/  UIADD3 UR4, UPT, UPT, UR5, 0x1, URZ ;  /* 0x0000000105047890 */ /* 0x000fe2000fffe0ff */
[----:B------:R-:W-:-:S03]  /*2fb0*/  VIADD R8, R8, 0x1 ;  /* 0x0000000108087836 */ /* 0x000fc60000000000 */
[----:B------:R-:W-:Y:S02]  /*2fc0*/  UISETP.NE.AND UP0, UPT, UR4, 0x2, UPT ;  /* 0x000000020400788c */ /* 0x000fe4000bf05270 */
[----:B------:R-:W-:Y:S01]  /*2fd0*/  ISETP.NE.AND P0, PT, R8, 0x2, PT ;  /* 0x000000020800780c */ /* 0x000fe20003f05270 */
[----:B------:R-:W-:Y:S06]  /*2fe0*/  UGETNEXTWORKID.BROADCAST [UR8], [UR9] ;  /* 0x00000000080073ca */ /* 0x000fec0008000100 */
[----:B------:R-:W-:Y:S02]  /*2ff0*/  USEL UR7, URZ, 0x1, UP0 ;  /* 0x00000001ff077887 */ /* 0x000fe40008000000 */
[----:B------:R-:W-:-:S04]  /*3000*/  USEL UR5, UR4, URZ, UP0 ;  /* 0x000000ff04057287 */ /* 0x000fc80008000000 */
[----:B------:R-:W-:Y:S02]  /*3010*/  LOP3.LUT R12, R12, UR7, RZ, 0x3c, !PT ;  /* 0x000000070c0c7c12 */ /* 0x000fe4000f8e3cff */
[----:B-1----:R-:W-:-:S04]  /*3020*/  SHF.L.U32 R4, R10, 0x1f, RZ ;  /* 0x0000001f0a047819 */ /* 0x002fc800000006ff */
[----:B------:R-:W1:Y:S02]  /*3030*/  SYNCS.PHASECHK.TRANS64.TRYWAIT P1, [R2+URZ+0xa0], R4 ;  /* 0x0000a004020075a7 */ /* 0x000e6400080211ff */
[----:B-1----:R-:W-:Y:S05]  /*3040*/  @!P1 BRA `(.L_x_52) ;  /* 0x0000004c00b09947 */ /* 0x002fea0003800000 */
.L_x_141:
[C---:B-1----:R-:W-:Y:S01]  /*3050*/  LEA R4, R11.reuse, UR6, 0x4 ;  /* 0x000000060b047c11 */ /* 0x042fe2000f8e20ff */
[----:B------:R-:W-:Y:S01]  /*3060*/  VIADD R2, R2, 0xb0 ;  /* 0x000000b002027836 */ /* 0x000fe20000000000 */
[----:B------:R-:W-:Y:S01]  /*3070*/  SEL R8, R8, RZ, P0 ;  /* 0x000000ff08087207 */ /* 0x000fe20000000000 */
[----:B------:R-:W-:-:S03]  /*3080*/  VIADD R11, R11, 0x1 ;  /* 0x000000010b0b7836 */ /* 0x000fc60000000000 */
[----:B------:R-:W1:Y:S01]  /*3090*/  LDS.128 R4, [R4+0x130] ;  /* 0x0001300004047984 */ /* 0x000e620000000c00 */
[----:B------:R-:W-:Y:S02]  /*30a0*/  PRMT R2, RZ, 0x654, R2 ;  /* 0x00000654ff027816 */ /* 0x000fe40000000002 */
[C---:B------:R-:W-:Y:S01]  /*30b0*/  ISETP.NE.AND P1, PT, R11.reuse, 0x2, PT ;  /* 0x000000020b00780c */ /* 0x040fe20003f25270 */
[----:B------:R-:W-:Y:S01]  /*30c0*/  @!PT LDS RZ, [RZ] ;  /* 0x00000000fffff984 */ /* 0x000fe20000000800 */
[----:B------:R-:W-:Y:S01]  /*30d0*/  @!PT LDS RZ, [RZ] ;  /* 0x00000000fffff984 */ /* 0x000fe20000000800 */
[----:B------:R-:W-:Y:S01]  /*30e0*/  @!PT LDS RZ, [RZ] ;  /* 0x00000000fffff984 */ /* 0x000fe20000000800 */
[----:B------:R-:W-:Y:S01]  /*30f0*/  @!PT LDS RZ, [RZ] ;  /* 0x00000000fffff984 */ /* 0x000fe20000000800 */
[----:B------:R2:W-:Y:S06]  /*3100*/  MEMBAR.ALL.CTA ;  /* 0x0000000000007992 */ /* 0x0005ec0000008000 */
[----:B--2---:R-:W2:Y:S01]  /*3110*/  FENCE.VIEW.ASYNC.S ;  /* 0x00000000000073c6 */ /* 0x004ea20000000000 */
[----:B------:R-:W-:Y:S01]  /*3120*/  SEL R11, R11, RZ, P1 ;  /* 0x000000ff0b0b7207 */ /* 0x000fe20000800000 */
[----:B--2---:R2:W-:Y:S01]  /*3130*/  SYNCS.ARRIVE.TRANS64.RED.A1T0 RZ, [R2+URZ], RZ ;  /* 0x000000ff02ff79a7 */ /* 0x0045e200081004ff */
[----:B-1----:R-:W-:-:S02]  /*3140*/  LOP3.LUT P3, RZ, R6, 0x1, RZ, 0xc0, !PT ;  /* 0x0000000106ff7812 */ /* 0x002fc4000786c0ff */
[----:B------:R-:W-:-:S04]  /*3150*/  SEL R4, RZ, 0x1, P1 ;  /* 0x00000001ff047807 */ /* 0x000fc80000800000 */
[----:B------:R-:W-:Y:S02]  /*3160*/  LOP3.LUT R10, R10, R4, RZ, 0x3c, !PT ;  /* 0x000000040a0a7212 */ /* 0x000fe400078e3cff */
[----:B--2---:R-:W-:-:S04]  /*3170*/  SEL R2, RZ, 0x1, P0 ;  /* 0x00000001ff027807 */ /* 0x004fc80000000000 */
[----:B------:R-:W-:Y:S01]  /*3180*/  LOP3.LUT R9, R9, R2, RZ, 0x3c, !PT ;  /* 0x0000000209097212 */ /* 0x000fe200078e3cff */
[----:B------:R-:W-:Y:S06]  /*3190*/  @P3 BRA `(.L_x_53) ;  /* 0xfffffffc002c3947 */ /* 0x000fec000383ffff */
[----:B------:R-:W-:Y:S01]  /*31a0*/  ULEA UR4, UR5, UR6, 0x3 ;  /* 0x0000000605047291 */ /* 0x000fe2000f8e18ff */
[----:B------:R-:W-:-:S08]  /*31b0*/  SHF.L.U32 R2, R12, 0x1f, RZ ;  /* 0x0000001f0c027819 */ /* 0x000fd000000006ff */
[----:B------:R-:W1:Y:S02]  /*31c0*/  SYNCS.PHASECHK.TRANS64 P0, [UR4+0xb0], R2 ;  /* 0x0000b002ff0075a7 */ /* 0x000e640008001004 */
[----:B-1----:R-:W-:Y:S05]  /*31d0*/  @P0 BRA `(.L_x_54) ;  /* 0x0000000000080947 */ /* 0x002fea0003800000 */
[----:B------:R-:W1:Y:S02]  /*31e0*/  SYNCS.PHASECHK.TRANS64.TRYWAIT P0, [UR4+0xb0], R2 ;  /* 0x0000b002ff0075a7 */ /* 0x000e640008001104 */
[----:B-1----:R-:W-:Y:S05]  /*31f0*/  @!P0 BRA `(.L_x_55) ;  /* 0x0000004c00588947 */ /* 0x002fea0003800000 */
.L_x_54:
[----:B------:R-:W-:-:S04]  /*3200*/  UIADD3 UR7, UPT, UPT, UR5, 0x1, URZ ;  /* 0x0000000105077890 */ /* 0x000fc8000fffe0ff */
[----:B------:R-:W-:-:S04]  /*3210*/  UISETP.NE.AND UP0, UPT, UR7, 0x2, UPT ;  /* 0x000000020700788c */ /* 0x000fc8000bf05270 */
[----:B------:R-:W-:Y:S02]  /*3220*/  USEL UR8, URZ, 0x1, UP0 ;  /* 0x00000001ff087887 */ /* 0x000fe40008000000 */
[----:B------:R-:W-:-:S04]  /*3230*/  USEL UR7, UR7, URZ, UP0 ;  /* 0x000000ff07077287 */ /* 0x000fc80008000000 */
[----:B------:R-:W-:Y:S01]  /*3240*/  ULEA UR7, UR7, UR6, 0x3 ;  /* 0x0000000607077291 */ /* 0x000fe2000f8e18ff */
[----:B-1----:R-:W-:-:S04]  /*3250*/  LOP3.LUT R2, R12, UR8, RZ, 0x3c, !PT ;  /* 0x000000080c027c12 */ /* 0x002fc8000f8e3cff */
[----:B------:R-:W-:-:S04]  /*3260*/  SHF.L.U32 R0, R2, 0x1f, RZ ;  /* 0x0000001f02007819 */ /* 0x000fc800000006ff */
[----:B------:R-:W1:Y:S02]  /*3270*/  SYNCS.PHASECHK.TRANS64 P0, [UR7+0xb0], R0 ;  /* 0x0000b000ff0075a7 */ /* 0x000e640008001007 */
[----:B-1----:R-:W-:Y:S05]  /*3280*/  @P0 EXIT ;  /* 0x000000000000094d */ /* 0x002fea0003800000 */
[----:B------:R-:W-:Y:S02]  /*3290*/  SHF.L.U32 R2, R2, 0x1f, RZ ;  /* 0x0000001f02027819 */ /* 0x000fe400000006ff */
[----:B------:R-:W-:-:S07]  /*32a0*/  MOV R0, UR7 ;  /* 0x0000000700007c02 */ /* 0x000fce0008000f00 */
.L_x_56:
[----:B-1----:R1:W2:Y:S02]  /*32b0*/  SYNCS.PHASECHK.TRANS64.TRYWAIT P0, [R0+URZ+0xb0], R2 ;  /* 0x0000b002000075a7 */ /* 0x0022a400080011ff */
[----:B--2---:R-:W-:Y:S05]  /*32c0*/  @!P0 NANOSLEEP.SYNCS 0x989680 ;  /* 0x009896800000895d */ /* 0x004fea0003900000 */
[----:B------:R-:W2:Y:S02]  /*32d0*/  @!P0 SYNCS.PHASECHK.TRANS64 P0, [R0+URZ+0xb0], R2 ;  /* 0x0000b002000085a7 */ /* 0x000ea400080010ff */
[----:B--2---:R-:W-:Y:S05]  /*32e0*/  @P0 EXIT ;  /* 0x000000000000094d */ /* 0x004fea0003800000 */
[----:B------:R-:W-:Y:S05]  /*32f0*/  BRA `(.L_x_56) ;  /* 0xfffffffc00ec7947 */ /* 0x000fea000383ffff */
.L_x_49:
[----:B------:R-:W-:Y:S05]  /*3300*/  BRA.U UP4, `(.L_x_57) ;  /* 0x0000001104447547 */ /* 0x000fea000b800000 */
[----:B------:R-:W-:Y:S01]  /*3310*/  UMOV UR4, 0x40 ;  /* 0x0000004000047882 */ /* 0x000fe20000000000 */
[----:B------:R-:W-:Y:S01]  /*3320*/  NOP ;  /* 0x0000000000007918 */ /* 0x000fe20000000000 */
[----:B------:R-:W-:Y:S01]  /*3330*/  ULEA UR5, UR54, UR4, 0x18 ;  /* 0x0000000436057291 */ /* 0x000fe2000f8ec0ff */
[----:B------:R-:W-:Y:S02]  /*3340*/  UMOV UR6, 0x400 ;  /* 0x0000040000067882 */ /* 0x000fe40000000000 */
[----:B------:R-:W-:-:S06]  /*3350*/  ULEA UR6, UR54, UR6, 0x18 ;  /* 0x0000000636067291 */ /* 0x000fcc000f8ec0ff */
[----:B------:R-:W1:Y:S02]  /*3360*/  LDS.U8 R0, [UR5+0x1c] ;  /* 0x00001c05ff007984 */ /* 0x000e640008000000 */
[----:B-1----:R-:W-:-:S13]  /*3370*/  ISETP.NE.AND P0, PT, R0, RZ, PT ;  /* 0x000000ff0000720c */ /* 0x002fda0003f05270 */
[----:B------:R-:W-:Y:S05]  /*3380*/  @P0 BRA `(.L_x_58) ;  /* 0x0000000000580947 */ /* 0x000fea0003800000 */
[----:B------:R-:W-:-:S13]  /*3390*/  ELECT P0, URZ, PT ;  /* 0x0000000000ff782f */ /* 0x000fda0003800000 */
[----:B------:R-:W-:Y:S05]  /*33a0*/  @!P0 BRA `(.L_x_59) ;  /* 0x0000000000608947 */ /* 0x000fea0003800000 */
[----:B------:R-:W-:Y:S01]  /*33b0*/  UMOV UR4, 0x10 ;  /* 0x0000001000047882 */ /* 0x000fe20000000000 */
[----:B------:R-:W-:Y:S01]  /*33c0*/  HFMA2 R0, -RZ, RZ, 0, 5.9604644775390625e-08 ;  /* 0x00000001ff007431 */ /* 0x000fe200000001ff */
[----:B------:R-:W-:-:S03]  /*33d0*/  MOV R3, 0xffff ;  /* 0x0000ffff00037802 */ /* 0x000fc60000000f00 */
[----:B------:R-:W-:Y:S04]  /*33e0*/  DEPBAR.LE SB1, 0x36 ;  /* 0x00009d800000791a */ /* 0x000fe80000000000 */
[----:B------:R-:W1:Y:S02]  /*33f0*/  UTCATOMSWS.FIND_AND_SET.ALIGN UP0, UR4, UR4 ;  /* 0x00000004000475e3 */ /* 0x000e640008000800 */
[----:B-1----:R-:W-:Y:S01]  /*3400*/  MOV R4, UR4 ;  /* 0x0000000400047c02 */ /* 0x002fe20008000f00 */
[----:B------:R-:W-:Y:S06]  /*3410*/  BRA.U UP0, `(.L_x_60) ;  /* 0x0000000100187547 */ /* 0x000fec000b800000 */
.L_x_61:
[----:B------:R-:W-:Y:S05]  /*3420*/  NANOSLEEP 0x64 ;  /* 0x000000640000795d */ /* 0x000fea0003800000 */
[----:B------:R-:W-:-:S05]  /*3430*/  UMOV UR4, 0x10 ;  /* 0x0000001000047882 */ /* 0x000fca0000000000 */
[----:B------:R-:W-:Y:S04]  /*3440*/  DEPBAR.LE SB1, 0x36 ;  /* 0x00009d800000791a */ /* 0x000fe80000000000 */
[----:B------:R-:W1:Y:S02]  /*3450*/  UTCATOMSWS.FIND_AND_SET.ALIGN UP0, UR4, UR4 ;  /* 0x00000004000475e3 */ /* 0x000e640008000800 */
[----:B-1----:R-:W-:Y:S01]  /*3460*/  MOV R4, UR4 ;  /* 0x0000000400047c02 */ /* 0x002fe20008000f00 */
[----:B------:R-:W-:Y:S05]  /*3470*/  BRA.U !UP0, `(.L_x_61) ;  /* 0xfffffffd08e87547 */ /* 0x000fea000b83ffff */
.L_x_60:
[-C--:B------:R-:W-:Y:S02]  /*3480*/  SHF.L.U32 R3, R3, R4.reuse, RZ ;  /* 0x0000000403037219 */ /* 0x080fe400000006ff */
[----:B------:R-:W-:Y:S01]  /*3490*/  SHF.L.U32 R0, R0, R4, RZ ;  /* 0x0000000400007219 */ /* 0x000fe200000006ff */
[----:B------:R-:W-:Y:S02]  /*34a0*/  IMAD.SHL.U32 R4, R4, 0x20, RZ ;  /* 0x0000002004047824 */ /* 0x000fe400078e00ff */
[----:B------:R1:W-:Y:S04]  /*34b0*/  ATOMS.OR RZ, [UR5+0x14], R3 ;  /* 0x00001403ffff798c */ /* 0x0003e8000b000005 */
[----:B------:R1:W-:Y:S04]  /*34c0*/  ATOMS.OR RZ, [UR5+0x18], R0 ;  /* 0x00001800ffff798c */ /* 0x0003e8000b000005 */
[----:B------:R1:W-:Y:S01]  /*34d0*/  STS [UR6+0x150], R4 ;  /* 0x00015004ff007988 */ /* 0x0003e20008000806 */
[----:B------:R-:W-:Y:S05]  /*34e0*/  BRA `(.L_x_59) ;  /* 0x0000000000107947 */ /* 0x000fea0003800000 */
.L_x_58:
[----:B------:R-:W-:Y:S02]  /*34f0*/  MOV R0, 0xffffffff ;  /* 0xffffffff00007802 */ /* 0x000fe40000000f00 */
[----:B------:R-:W-:-:S03]  /*3500*/  MOV R4, 0x3530 ;  /* 0x0000353000047802 */ /* 0x000fc60000000f00 */
[----:B------:R1:W-:Y:S04]  /*3510*/  STS [UR6+0x150], R0 ;  /* 0x00015000ff007988 */ /* 0x0003e80008000806 */
[----:B-1---5:R-:W-:Y:S05]  /*3520*/  CALL.REL.NOINC `($__internal_1_$__cuda_sm10x_tcgen05_guardrail_trap_phase_invalid_during_alloc) ;  /* 0x0000005000307944 */ /* 0x022fea0003c00000 */
.L_x_59:
[----:B------:R-:W-:Y:S05]  /*3530*/  WARPSYNC.ALL ;  /* 0x0000000000007948 */ /* 0x000fea0003800000 */
[----:B------:R-:W2:Y:S01]  /*3540*/  S2UR UR4, SR_CgaCtaId ;  /* 0x00000000000479c3 */ /* 0x000ea20000008800 */
[----:B------:R-:W-:Y:S01]  /*3550*/  UMOV UR41, 0x400 ;  /* 0x0000040000297882 */ /* 0x000fe20000000000 */
[----:B------:R-:W-:-:S06]  /*3560*/  NOP ;  /* 0x0000000000007918 */ /* 0x000fcc0000000000 */
[----:B------:R-:W-:Y:S06]  /*3570*/  BAR.ARV 0x6, 0xa0 ;  /* 0x0182800000007b1d */ /* 0x000fec0000002000 */
[----:B------:R-:W3:Y:S01]  /*3580*/  LDCU UR6, c[0x0][0x38c] ;  /* 0x00007180ff0677ac */ /* 0x000ee20008000800 */
[----:B------:R-:W-:Y:S01]  /*3590*/  LOP3.LUT R2, R2, 0xffff, RZ, 0xc0, !PT ;  /* 0x0000ffff02027812 */ /* 0x000fe200078ec0ff */
[----:B------:R-:W-:Y:S01]  /*35a0*/  IMAD.MOV.U32 R11, RZ, RZ, 0x1 ;  /* 0x00000001ff0b7424 */ /* 0x000fe200078e00ff */
[----:B------:R-:W-:Y:S01]  /*35b0*/  CS2R R8, SRZ ;  /* 0x0000000000087805 */ /* 0x000fe2000001ff00 */
[----:B------:R-:W4:Y:S01]  /*35c0*/  LDCU UR7, c[0x0][0x38c] ;  /* 0x00007180ff0777ac */ /* 0x000f220008000800 */
[----:B------:R-:W-:Y:S01]  /*35d0*/  R2UR UR42, R2 ;  /* 0x00000000022a72ca */ /* 0x000fe200000e0000 */
[----:B------:R-:W-:Y:S01]  /*35e0*/  IMAD.MOV.U32 R10, RZ, RZ, RZ ;  /* 0x000000ffff0a7224 */ /* 0x000fe200078e00ff */
[----:B------:R-:W-:Y:S01]  /*35f0*/  UMOV UR45, URZ ;  /* 0x000000ff002d7c82 */ /* 0x000fe20008000000 */
[----:B------:R-:W-:Y:S01]  /*3600*/  UMOV UR39, URZ ;  /* 0x000000ff00277c82 */ /* 0x000fe20008000000 */
[----:B--2---:R-:W-:Y:S01]  /*3610*/  ULEA UR41, UR4, UR41, 0x18 ;  /* 0x0000002904297291 */ /* 0x004fe2000f8ec0ff */
[----:B------:R-:W-:Y:S01]  /*3620*/  UMOV UR62, 0x0 ;  /* 0x00000000003e7882 */ /* 0x000fe20000000000 */
[----:B------:R-:W-:-:S02]  /*3630*/  UMOV UR63, 0x4100490 ;  /* 0x04100490003f7882 */ /* 0x000fc40000000000 */
[----:B------:R-:W-:Y:S02]  /*3640*/  UIADD3 UR5, UPT, UPT, UR41, 0x3400, URZ ;  /* 0x0000340029057890 */ /* 0x000fe4000fffe0ff */
[----:B------:R-:W-:Y:S02]  /*3650*/  UIADD3 UR4, UPT, UPT, UR41, 0x1b400, URZ ;  /* 0x0001b40029047890 */ /* 0x000fe4000fffe0ff */
[----:B---3--:R-:W-:Y:S01]  /*3660*/  UIADD3 UR6, UPT, UPT, UR6, 0x7f, URZ ;  /* 0x0000007f06067890 */ /* 0x008fe2000fffe0ff */
[----:B-1----:R-:W1:Y:S01]  /*3670*/  LDS R0, [UR41+0x150] ;  /* 0x00015029ff007984 */ /* 0x002e620008000800 */
[----:B------:R-:W-:Y:S02]  /*3680*/  USHF.R.U32.HI UR5, URZ, 0x4, UR5 ;  /* 0x00000004ff057899 */ /* 0x000fe40008011605 */
[----:B------:R-:W-:Y:S02]  /*3690*/  USHF.R.S32.HI UR47, URZ, 0x1f, UR6 ;  /* 0x0000001fff2f7899 */ /* 0x000fe40008011406 */
[----:B------:R-:W-:-:S02]  /*36a0*/  USHF.R.U32.HI UR4, URZ, 0x4, UR4 ;  /* 0x00000004ff047899 */ /* 0x000fc40008011604 */
[----:B------:R-:W-:Y:S02]  /*36b0*/  ULEA.HI UR47, UR47, UR6, URZ, 0x7 ;  /* 0x000000062f2f7291 */ /* 0x000fe4000f8f38ff */
[----:B------:R-:W-:Y:S02]  /*36c0*/  ULOP3.LUT UR5, UR5, 0x3fff, URZ, 0xc0, !UPT ;  /* 0x00003fff05057892 */ /* 0x000fe4000f8ec0ff */
[----:B------:R-:W-:Y:S02]  /*36d0*/  USHF.R.S32.HI UR47, URZ, 0x7, UR47 ;  /* 0x00000007ff2f7899 */ /* 0x000fe4000801142f */
[----:B------:R-:W-:Y:S02]  /*36e0*/  ULOP3.LUT UR4, UR4, 0x3fff, URZ, 0xc0, !UPT ;  /* 0x00003fff04047892 */ /* 0x000fe4000f8ec0ff */
[----:B------:R-:W-:Y:S01]  /*36f0*/  UISETP.LT.AND UP0, UPT, UR47, 0x1, UPT ;  /* 0x000000012f00788c */ /* 0x000fe2000bf01270 */
[----:B------:R-:W-:Y:S01]  /*3700*/  UMOV UR60, 0x0 ;  /* 0x00000000003c7882 */ /* 0x000fe20000000000 */
[----:B------:R-:W-:-:S02]  /*3710*/  UMOV UR61, 0x4100490 ;  /* 0x04100490003d7882 */ /* 0x000fc40000000000 */
[----:B------:R-:W-:Y:S01]  /*3720*/  USEL UR64, UR47, 0x1, !UP0 ;  /* 0x000000012f407887 */ /* 0x000fe2000c000000 */
[----:B------:R-:W-:Y:S01]  /*3730*/  UMOV UR58, 0x0 ;  /* 0x00000000003a7882 */ /* 0x000fe20000000000 */
[----:B------:R-:W-:Y:S01]  /*3740*/  UMOV UR59, 0x4100490 ;  /* 0x04100490003b7882 */ /* 0x000fe20000000000 */
[----:B------:R-:W-:Y:S01]  /*3750*/  UMOV UR56, 0x0 ;  /* 0x0000000000387882 */ /* 0x000fe20000000000 */
[----:B------:R-:W-:Y:S01]  /*3760*/  UMOV UR57, 0x4100490 ;  /* 0x0410049000397882 */ /* 0x000fe20000000000 */
[----:B------:R-:W-:Y:S01]  /*3770*/  UMOV UR54, 0x0 ;  /* 0x0000000000367882 */ /* 0x000fe20000000000 */
[----:B------:R-:W-:Y:S01]  /*3780*/  UMOV UR55, 0x4100490 ;  /* 0x0410049000377882 */ /* 0x000fe20000000000 */
[----:B------:R-:W-:Y:S01]  /*3790*/  UMOV UR52, 0x0 ;  /* 0x0000000000347882 */ /* 0x000fe20000000000 */
[----:B------:R-:W-:Y:S01]  /*37a0*/  UMOV UR53, 0x4100490 ;  /* 0x0410049000357882 */ /* 0x000fe20000000000 */
[----:B------:R-:W-:Y:S02]  /*37b0*/  ULOP3.LUT UR43, UR5, 0x10000, URZ, 0xfc, !UPT ;  /* 0x00010000052b7892 */ /* 0x000fe4000f8efcff */
[----:B------:R-:W-:-:S02]  /*37c0*/  ULOP3.LUT UR44, UR4, 0x10000, URZ, 0xfc, !UPT ;  /* 0x00010000042c7892 */ /* 0x000fc4000f8efcff */
[----:B------:R-:W-:Y:S02]  /*37d0*/  UIADD3 UR64, UPT, UPT, -UR64, URZ, URZ ;  /* 0x000000ff40407290 */ /* 0x000fe4000fffe1ff */
[----:B----4-:R-:W-:Y:S01]  /*37e0*/  UISETP.GE.AND UP4, UPT, UR7, 0x1, UPT ;  /* 0x000000010700788c */ /* 0x010fe2000bf86270 */
[----:B------:R-:W-:Y:S01]  /*37f0*/  UMOV UR50, 0x0 ;  /* 0x0000000000327882 */ /* 0x000fe20000000000 */
[----:B------:R-:W-:Y:S01]  /*3800*/  UMOV UR51, 0x4100490 ;  /* 0x0410049000337882 */ /* 0x000fe20000000000 */
[----:B------:R-:W-:Y:S01]  /*3810*/  UMOV UR48, 0x0 ;  /* 0x0000000000307882 */ /* 0x000fe20000000000 */
[----:B-1----:R-:W-:Y:S01]  /*3820*/  R2UR UR65, R0 ;  /* 0x00000000004172ca */ /* 0x002fe200000e0000 */
[----:B------:R-:W-:-:S14]  /*3830*/  UMOV UR49, 0x4100490 ;  /* 0x0410049000317882 */ /* 0x000fdc0000000000 */
.L_x_68:
[----:B------:R-:W-:Y:S02]  /*3840*/  LEA R0, R10, UR41, 0x3 ;  /* 0x000000290a007c11 */ /* 0x000fe4000f8e18ff */
[----:B------:R-:W-:Y:S02]  /*3850*/  SHF.L.U32 R2, R9, 0x1f, RZ ;  /* 0x0000001f09027819 */ /* 0x000fe400000006ff */
[----:B------:R-:W-:Y:S01]  /*3860*/  PLOP3.LUT P0, PT, PT, PT, UP4, 0x80, 0x8 ;  /* 0x000000000008781c */ /* 0x000fe20003f0f048 */
[----:B------:R-:W-:Y:S01]  /*3870*/  VIADD R3, R0, 0xb0 ;  /* 0x000000b000037836 */ /* 0x000fe20000000000 */
[----:B-1----:R-:W1:Y:S02]  /*3880*/  SYNCS.PHASECHK.TRANS64.TRYWAIT P1, [R0+URZ+0xa0], R2 ;  /* 0x0000a002000075a7 */ /* 0x002e6400080211ff */
[----:B-1-3--:R-:W-:Y:S09]  /*3890*/  @!P1 BRA `(.L_x_62) ;  /* 0x0000004400c89947 */ /* 0x00aff20003800000 */
.L_x_143:
[----:B------:R-:W-:Y:S01]  /*38a0*/  LEA R4, R10, UR41, 0x4 ;  /* 0x000000290a047c11 */ /* 0x000fe2000f8e20ff */
[----:B------:R-:W-:Y:S01]  /*38b0*/  @UP4 ULEA UR4, UR39, UR41, 0x3 ;  /* 0x0000002927044291 */ /* 0x000fe2000f8e18ff */
[----:B------:R-:W-:Y:S01]  /*38c0*/  PLOP3.LUT P2, PT, PT, PT, PT, 0x80, 0x8 ;  /* 0x000000000008781c */ /* 0x000fe20003f4f070 */
[----:B------:R-:W-:Y:S01]  /*38d0*/  ULEA UR46, UR45, UR41, 0x3 ;  /* 0x000000292d2e7291 */ /* 0x000fe2000f8e18ff */
[----:B------:R-:W-:Y:S02]  /*38e0*/  PRMT R3, RZ, 0x654, R3 ;  /* 0x00000654ff037816 */ /* 0x000fe40000000003 */
[----:B------:R-:W2:Y:S01]  /*38f0*/  LDS.128 R4, [R4+0x130] ;  /* 0x0001300004047984 */ /* 0x000ea20000000c00 */
[----:B-1----:R-:W-:Y:S02]  /*3900*/  @P0 SHF.L.U32 R2, R8, 0x1f, RZ ;  /* 0x0000001f08020819 */ /* 0x002fe400000006ff */
[----:B------:R-:W-:Y:S01]  /*3910*/  SHF.L.U32 R0, R11, 0x1f, RZ ;  /* 0x0000001f0b007819 */ /* 0x000fe200000006ff */
[----:B------:R-:W-:Y:S01]  /*3920*/  @!PT LDS RZ, [RZ] ;  /* 0x00000000fffff984 */ /* 0x000fe20000000800 */
[----:B------:R-:W-:Y:S01]  /*3930*/  @!PT LDS RZ, [RZ] ;  /* 0x00000000fffff984 */ /* 0x000fe20000000800 */
[----:B------:R-:W-:Y:S01]  /*3940*/  @!PT LDS RZ, [RZ] ;  /* 0x00000000fffff984 */ /* 0x000fe20000000800 */
[----:B------:R-:W-:Y:S01]  /*3950*/  @!PT LDS RZ, [RZ] ;  /* 0x00000000fffff984 */ /* 0x000fe20000000800 */
[----:B------:R1:W-:Y:S06]  /*3960*/  MEMBAR.ALL.CTA ;  /* 0x0000000000007992 */ /* 0x0003ec0000008000 */
[----:B-1----:R-:W1:Y:S02]  /*3970*/  FENCE.VIEW.ASYNC.S ;  /* 0x00000000000073c6 */ /* 0x002e640000000000 */
[----:B-1----:R1:W-:Y:S01]  /*3980*/  SYNCS.ARRIVE.TRANS64.RED.A1T0 RZ, [R3+URZ], RZ ;  /* 0x000000ff03ff79a7 */ /* 0x0023e200081004ff */
[----:B------:R1:W3:Y:S01]  /*3990*/  @P0 SYNCS.PHASECHK.TRANS64.TRYWAIT P2, [UR4], R2 ;  /* 0x00000002ff0005a7 */ /* 0x0002e20008041104 */
[----:B------:R-:W-:Y:S01]  /*39a0*/  ULEA.HI UR4, UR45, UR45, URZ, 0x1 ;  /* 0x0000002d2d047291 */ /* 0x000fe2000f8f08ff */
[----:B--2---:R-:W-:-:S03]  /*39b0*/  LOP3.LUT P1, RZ, R6, 0x1, RZ, 0xc0, !PT ;  /* 0x0000000106ff7812 */ /* 0x004fc6000782c0ff */
[----:B------:R-:W-:Y:S02]  /*39c0*/  USHF.L.U32 UR5, UR4, 0x5, URZ ;  /* 0x0000000504057899 */ /* 0x000fe400080006ff */
[----:B------:R-:W-:Y:S02]  /*39d0*/  ULOP3.LUT UR36, UR4, 0xffe, URZ, 0xc0, !UPT ;  /* 0x00000ffe04247892 */ /* 0x000fe4000f8ec0ff */
[----:B------:R-:W-:Y:S02]  /*39e0*/  ULOP3.LUT UR4, UR5, 0xffffffc0, URZ, 0xc0, !UPT ;  /* 0xffffffc005047892 */ /* 0x000fe4000f8ec0ff */
[----:B------:R-:W-:Y:S02]  /*39f0*/  UIADD3 UR36, UPT, UPT, -UR36, UR45, URZ ;  /* 0x0000002d24247290 */ /* 0x000fe4000fffe1ff */
[----:B------:R-:W-:Y:S01]  /*3a00*/  UIADD3 UR4, UPT, UPT, UR65, UR4, URZ ;  /* 0x0000000441047290 */ /* 0x000fe2000fffe0ff */
[----:B------:R-:W2:Y:S03]  /*3a10*/  SYNCS.PHASECHK.TRANS64.TRYWAIT P0, [UR46+0xe0], R0 ;  /* 0x0000e000ff0075a7 */ /* 0x000ea6000800112e */
[----:B------:R-:W-:Y:S01]  /*3a20*/  ULEA UR36, UR36, UR4, 0x14 ;  /* 0x0000000424247291 */ /* 0x000fe2000f8ea0ff */
[----:B-123--:R-:W-:Y:S11]  /*3a30*/  @!P0 BRA `(.L_x_63) ;  /* 0x0000004400748947 */ /* 0x00eff60003800000 */
.L_x_145:
[----:B------:R-:W-:Y:S01]  /*3a40*/  IADD3 R10, PT, PT, R10, 0x1, RZ ;  /* 0x000000010a0a7810 */ /* 0x000fe20007ffe0ff */
[----:B------:R-:W-:Y:S06]  /*3a50*/  BRA.U !UP4, `(.L_x_64) ;  /* 0x000000050c107547 */ /* 0x000fec000b800000 */
[----:B------:R-:W-:Y:S01]  /*3a60*/  UPLOP3.LUT UP2, UPT, UPT, UPT, UPT, 0x40, 0x4 ;  /* 0x000000000004789c */ /* 0x000fe20003f4e870 */
[----:B------:R-:W-:Y:S01]  /*3a70*/  UMOV UR38, UR64 ;  /* 0x0000004000267c82 */ /* 0x000fe20008000000 */
[----:B------:R-:W-:Y:S01]  /*3a80*/  UMOV UR37, UR47 ;  /* 0x0000002f00257c82 */ /* 0x000fe20008000000 */
[----:B------:R-:W-:-:S08]  /*3a90*/  UMOV UR5, UR39 ;  /* 0x0000002700057c82 */ /* 0x000fd00008000000 */
.L_x_67:
[----:B------:R-:W-:Y:S02]  /*3aa0*/  UIADD3 UR38, UPT, UPT, UR38, 0x1, URZ ;  /* 0x0000000126267890 */ /* 0x000fe4000fffe0ff */
[----:B------:R-:W-:Y:S02]  /*3ab0*/  ULEA UR7, UR5, UR41, 0x3 ;  /* 0x0000002905077291 */ /* 0x000fe4000f8e18ff */
[----:B------:R-:W-:Y:S01]  /*3ac0*/  UISETP.NE.AND UP3, UPT, UR38, URZ, UPT ;  /* 0x000000ff2600728c */ /* 0x000fe2000bf65270 */
[----:B--23--:R-:W-:Y:S10]  /*3ad0*/  @P2 BRA `(.L_x_65) ;  /* 0x00000000000c2947 */ /* 0x00cff40003800000 */
[----:B-1----:R-:W-:Y:S04]  /*3ae0*/  SHF.L.U32 R2, R8, 0x1f, RZ ;  /* 0x0000001f08027819 */ /* 0x002fe800000006ff */
[----:B------:R-:W1:Y:S02]  /*3af0*/  SYNCS.PHASECHK.TRANS64.TRYWAIT P0, [UR7], R2 ;  /* 0x00000002ff0075a7 */ /* 0x000e640008001107 */
[----:B-1----:R-:W-:Y:S05]  /*3b00*/  @!P0 BRA `(.L_x_66) ;  /* 0x0000004400588947 */ /* 0x002fea0003800000 */
.L_x_65:
[----:B------:R-:W-:Y:S01]  /*3b10*/  UISETP.NE.AND UP0, UPT, UR37, 0x1, UPT ;  /* 0x000000012500788c */ /* 0x000fe2000bf05270 */
[----:B------:R-:W-:Y:S01]  /*3b20*/  PLOP3.LUT P2, PT, PT, PT, PT, 0x80, 0x8 ;  /* 0x000000000008781c */ /* 0x000fe20003f4f070 */
[----:B------:R-:W-:Y:S02]  /*3b30*/  UIADD3 UR4, UPT, UPT, UR5, 0x1, URZ ;  /* 0x0000000105047890 */ /* 0x000fe4000fffe0ff */
[----:B------:R-:W-:Y:S02]  /*3b40*/  UIADD3 UR40, UPT, UPT, UR7, 0x30, URZ ;  /* 0x0000003007287890 */ /* 0x000fe4000fffe0ff */
[----:B------:R-:W-:Y:S01]  /*3b50*/  UISETP.NE.AND UP1, UPT, UR4, 0x6, UPT ;  /* 0x000000060400788c */ /* 0x000fe2000bf25270 */
[----:B------:R-:W-:Y:S01]  /*3b60*/  PLOP3.LUT P0, PT, PT, PT, UP0, 0x80, 0x8 ;  /* 0x000000000008781c */ /* 0x000fe20003f0f008 */
[----:B------:R-:W-:Y:S02]  /*3b70*/  UIADD3 UR37, UPT, UPT, UR37, -0x1, URZ ;  /* 0xffffffff25257890 */ /* 0x000fe4000fffe0ff */
[----:B------:R-:W-:Y:S02]  /*3b80*/  USEL UR6, URZ, 0x1, UP1 ;  /* 0x00000001ff067887 */ /* 0x000fe40008800000 */
[----:B------:R-:W-:Y:S01]  /*3b90*/  USEL UR39, UR4, URZ, UP1 ;  /* 0x000000ff04277287 */ /* 0x000fe20008800000 */
[----:B------:R-:W-:Y:S01]  /*3ba0*/  UMOV UR7, 0x40004040 ;  /* 0x4000404000077882 */ /* 0x000fe20000000000 */
[----:B------:R-:W-:Y:S02]  /*3bb0*/  UMOV UR35, 0x40004040 ;  /* 0x4000404000237882 */ /* 0x000fe40000000000 */
[----:B------:R-:W-:Y:S01]  /*3bc0*/  @UP0 ULEA UR4, UR39, UR41, 0x3 ;  /* 0x0000002927040291 */ /* 0x000fe2000f8e18ff */
[----:B------:R-:W-:Y:S01]  /*3bd0*/  LOP3.LUT R8, R8, UR6, RZ, 0x3c, !PT ;  /* 0x0000000608087c12 */ /* 0x000fe2000f8e3cff */
[----:B------:R-:W-:Y:S01]  /*3be0*/  ULEA UR6, UR5, UR44, 0xa ;  /* 0x0000002c05067291 */ /* 0x000fe2000f8e50ff */
[----:B------:R-:W-:Y:S02]  /*3bf0*/  UMOV UR33, 0x40004040 ;  /* 0x4000404000217882 */ /* 0x000fe40000000000 */
[----:B-1----:R-:W-:Y:S01]  /*3c00*/  @P0 SHF.L.U32 R0, R8, 0x1f, RZ ;  /* 0x0000001f08000819 */ /* 0x002fe200000006ff */
[----:B------:R-:W-:Y:S02]  /*3c10*/  UIADD3 UR34, UPT, UPT, UR6, 0x2, URZ ;  /* 0x0000000206227890 */ /* 0x000fe4000fffe0ff */
[----:B------:R-:W-:Y:S01]  /*3c20*/  UIADD3 UR30, UPT, UPT, UR6, 0x4, URZ ;  /* 0x00000004061e7890 */ /* 0x000fe2000fffe0ff */
[----:B------:R2:W3:Y:S01]  /*3c30*/  @P0 SYNCS.PHASECHK.TRANS64.TRYWAIT P2, [UR4], R0 ;  /* 0x00000000ff0005a7 */ /* 0x0004e20008041104 */
[----:B------:R-:W-:Y:S02]  /*3c40*/  ULEA UR4, UR5, UR43, 0xa ;  /* 0x0000002b05047291 */ /* 0x000fe4000f8e50ff */
[----:B------:R-:W-:Y:S02]  /*3c50*/  UIADD3 UR26, UPT, UPT, UR6, 0x6, URZ ;  /* 0x00000006061a7890 */ /* 0x000fe4000fffe0ff */
        /* <DEDUP_REMOVED lines=10> */
[----:B------:R-:W-:Y:S01]  /*3d00*/  UIADD3 UR8, UPT, UPT, UR4, 0x206, URZ ;  /* 0x0000020604087890 */ /* 0x000fe2000fffe0ff */
[----:B------:R-:W-:Y:S01]  /*3d10*/  UMOV UR5, 0x40004040 ;  /* 0x4000404000057882 */ /* 0x000fe20000000000 */
[----:B------:R-:W-:Y:S01]  /*3d20*/  UMOV UR31, 0x40004040 ;  /* 0x40004040001f7882 */ /* 0x000fe20000000000 */
[----:B------:R1:W-:Y:S01]  /*3d30*/  UTCHMMA gdesc[UR4], gdesc[UR6], tmem[UR36], tmem[UR62], idesc[UR63], UP2 ;  /* 0x00ff3e06040075ea */ /* 0x0003e20009000024 */
[----:B------:R-:W-:Y:S01]  /*3d40*/  UPLOP3.LUT UP2, UPT, UPT, UPT, UPT, 0x80, 0x8 ;  /* 0x000000000008789c */ /* 0x000fe20003f4f070 */
[----:B------:R2:W-:Y:S01]  /*3d50*/  UTCHMMA gdesc[UR32], gdesc[UR34], tmem[UR36], tmem[UR60], idesc[UR61], UPT ;  /* 0x00ff3c22200075ea */ /* 0x0005e2000b800024 */
[----:B------:R-:W-:Y:S01]  /*3d60*/  UMOV UR29, 0x40004040 ;  /* 0x40004040001d7882 */ /* 0x000fe20000000000 */
[----:B------:R-:W-:Y:S01]  /*3d70*/  UMOV UR27, 0x40004040 ;  /* 0x40004040001b7882 */ /* 0x000fe20000000000 */
        /* <DEDUP_REMOVED lines=12> */
[----:B------:R-:W-:Y:S01]  /*3e40*/  UMOV UR9, 0x40004040 ;  /* 0x4000404000097882 */ /* 0x000fe20000000000 */
[----:B------:R2:W-:Y:S01]  /*3e50*/  UTCHMMA gdesc[UR12], gdesc[UR14], tmem[UR36], tmem[UR50], idesc[UR51], UPT ;  /* 0x00ff320e0c0075ea */ /* 0x0005e2000b800024 */
[----:B------:R2:W-:Y:S01]  /*3e60*/  UTCHMMA gdesc[UR8], gdesc[UR10], tmem[UR36], tmem[UR48], idesc[UR49], UPT ;  /* 0x00ff300a080075ea */ /* 0x0005e2000b800024 */
[----:B------:R2:W-:Y:S01]  /*3e70*/  UTCBAR.MULTICAST [UR40], URZ, UR42 ;  /* 0x000000ff280073e9 */ /* 0x0005e2000800082a */
[----:B-1----:R-:W-:Y:S01]  /*3e80*/  UMOV UR5, UR39 ;  /* 0x0000002700057c82 */ /* 0x002fe20008000000 */
[----:B------:R-:W-:Y:S05]  /*3e90*/  BRA.U UP3, `(.L_x_67) ;  /* 0xfffffffd03007547 */ /* 0x000fea000b83ffff */
.L_x_64:
[----:B------:R-:W-:Y:S01]  /*3ea0*/  UIADD3 UR4, UPT, UPT, UR45, 0x1, URZ ;  /* 0x000000012d047890 */ /* 0x000fe2000fffe0ff */
[C---:B------:R-:W-:Y:S01]  /*3eb0*/  ISETP.NE.AND P0, PT, R10.reuse, 0x2, PT ;  /* 0x000000020a00780c */ /* 0x040fe20003f05270 */
[----:B------:R-:W-:Y:S02]  /*3ec0*/  UIADD3 UR5, UPT, UPT, UR46, 0xc0, URZ ;  /* 0x000000c02e057890 */ /* 0x000fe4000fffe0ff */
[----:B------:R-:W-:Y:S01]  /*3ed0*/  UISETP.NE.AND UP0, UPT, UR4, 0x4, UPT ;  /* 0x000000040400788c */ /* 0x000fe2000bf05270 */
[----:B-12---:R-:W-:Y:S02]  /*3ee0*/  SEL R0, RZ, 0x1, P0 ;  /* 0x00000001ff007807 */ /* 0x006fe40000000000 */
[----:B------:R-:W-:Y:S01]  /*3ef0*/  SEL R10, R10, RZ, P0 ;  /* 0x000000ff0a0a7207 */ /* 0x000fe20000000000 */
[----:B------:R-:W-:Y:S01]  /*3f00*/  USEL UR6, URZ, 0x1, UP0 ;  /* 0x00000001ff067887 */ /* 0x000fe20008000000 */
[----:B------:R-:W-:Y:S01]  /*3f10*/  LOP3.LUT R9, R9, R0, RZ, 0x3c, !PT ;  /* 0x0000000009097212 */ /* 0x000fe200078e3cff */
[----:B------:R-:W-:Y:S01]  /*3f20*/  USEL UR45, UR4, URZ, UP0 ;  /* 0x000000ff042d7287 */ /* 0x000fe20008000000 */
[----:B------:R1:W-:Y:S03]  /*3f30*/  UTCBAR [UR5], URZ ;  /* 0x000000ff050073e9 */ /* 0x0003e600080000ff */
[----:B------:R-:W-:Y:S01]  /*3f40*/  LOP3.LUT R11, R11, UR6, RZ, 0x3c, !PT ;  /* 0x000000060b0b7c12 */ /* 0x000fe2000f8e3cff */
[----:B------:R-:W-:Y:S07]  /*3f50*/  @P1 BRA `(.L_x_68) ;  /* 0xfffffff800381947 */ /* 0x000fee000383ffff */
[----:B------:R-:W2:Y:S01]  /*3f60*/  S2UR UR8, SR_CgaCtaId ;  /* 0x00000000000879c3 */ /* 0x000ea20000008800 */
[----:B------:R-:W-:Y:S01]  /*3f70*/  ELECT P0, URZ, PT ;  /* 0x0000000000ff782f */ /* 0x000fe20003800000 */
[----:B------:R-:W-:Y:S01]  /*3f80*/  IMAD.MOV.U32 R0, RZ, RZ, 0x1 ;  /* 0x00000001ff007424 */ /* 0x000fe200078e00ff */
[----:B------:R-:W-:Y:S01]  /*3f90*/  UIADD3 UR41, UPT, UPT, UR41, 0xe0, URZ ;  /* 0x000000e029297890 */ /* 0x000fe2000fffe0ff */
[----:B------:R-:W-:Y:S01]  /*3fa0*/  SHF.L.U32 R2, R11, 0x1f, RZ ;  /* 0x0000001f0b027819 */ /* 0x000fe200000006ff */
[----:B------:R-:W-:-:S03]  /*3fb0*/  UMOV UR4, 0x40 ;  /* 0x0000004000047882 */ /* 0x000fc60000000000 */
[----:B------:R-:W-:Y:S01]  /*3fc0*/  UVIRTCOUNT.DEALLOC.SMPOOL 0x80 ;  /* 0x000000800000784c */ /* 0x000fe20000000000 */
[----:B--2---:R-:W-:Y:S02]  /*3fd0*/  ULEA UR8, UR8, UR4, 0x18 ;  /* 0x0000000408087291 */ /* 0x004fe4000f8ec0ff */
[----:B------:R-:W-:-:S07]  /*3fe0*/  ULEA UR4, UR45, UR41, 0x3 ;  /* 0x000000292d047291 */ /* 0x000fce000f8e18ff */
[----:B------:R2:W-:Y:S02]  /*3ff0*/  @P0 STS.U8 [UR8+0x1c], R0 ;  /* 0x00001c00ff000988 */ /* 0x0005e40008000008 */
[----:B------:R-:W4:Y:S02]  /*4000*/  SYNCS.PHASECHK.TRANS64.TRYWAIT P0, [UR4], R2 ;  /* 0x00000002ff0075a7 */ /* 0x000f240008001104 */
[----:B--2-4-:R-:W-:Y:S05]  /*4010*/  @!P0 BRA `(.L_x_69) ;  /* 0x00000040002c8947 */ /* 0x014fea0003800000 */
.L_x_148:
[----:B------:R-:W-:-:S04]  /*4020*/  UIADD3 UR4, UPT, UPT, UR45, 0x1, URZ ;  /* 0x000000012d047890 */ /* 0x000fc8000fffe0ff */
[----:B------:R-:W-:-:S04]  /*4030*/  UISETP.NE.AND UP0, UPT, UR4, 0x4, UPT ;  /* 0x000000040400788c */ /* 0x000fc8000bf05270 */
[----:B------:R-:W-:Y:S02]  /*4040*/  USEL UR6, URZ, 0x1, UP0 ;  /* 0x00000001ff067887 */ /* 0x000fe40008000000 */
[----:B------:R-:W-:-:S04]  /*4050*/  USEL UR4, UR4, URZ, UP0 ;  /* 0x000000ff04047287 */ /* 0x000fc80008000000 */
[----:B-1----:R-:W-:Y:S01]  /*4060*/  ULEA UR5, UR4, UR41, 0x3 ;  /* 0x0000002904057291 */ /* 0x002fe2000f8e18ff */
[----:B--2---:R-:W-:-:S04]  /*4070*/  LOP3.LUT R2, R11, UR6, RZ, 0x3c, !PT ;  /* 0x000000060b027c12 */ /* 0x004fc8000f8e3cff */
[----:B------:R-:W-:-:S04]  /*4080*/  SHF.L.U32 R3, R2, 0x1f, RZ ;  /* 0x0000001f02037819 */ /* 0x000fc800000006ff */
[----:B------:R-:W1:Y:S02]  /*4090*/  SYNCS.PHASECHK.TRANS64.TRYWAIT P0, [UR5], R3 ;  /* 0x00000003ff0075a7 */ /* 0x000e640008001105 */
[----:B-1----:R-:W-:Y:S05]  /*40a0*/  @!P0 BRA `(.L_x_70) ;  /* 0x0000004000208947 */ /* 0x002fea0003800000 */
.L_x_150:
        /* <DEDUP_REMOVED lines=9> */
.L_x_152:
[----:B------:R-:W-:-:S04]  /*4140*/  UIADD3 UR4, UPT, UPT, UR4, 0x1, URZ ;  /* 0x0000000104047890 */ /* 0x000fc8000fffe0ff */
[----:B------:R-:W-:-:S04]  /*4150*/  UISETP.NE.AND UP0, UPT, UR4, 0x4, UPT ;  /* 0x000000040400788c */ /* 0x000fc8000bf05270 */
[----:B------:R-:W-:Y:S02]  /*4160*/  USEL UR5, URZ, 0x1, UP0 ;  /* 0x00000001ff057887 */ /* 0x000fe40008000000 */
[----:B------:R-:W-:-:S04]  /*4170*/  USEL UR4, UR4, URZ, UP0 ;  /* 0x000000ff04047287 */ /* 0x000fc80008000000 */
[----:B------:R-:W-:Y:S01]  /*4180*/  ULEA UR4, UR4, UR41, 0x3 ;  /* 0x0000002904047291 */ /* 0x000fe2000f8e18ff */
[----:B------:R-:W-:-:S04]  /*4190*/  LOP3.LUT R2, R2, UR5, RZ, 0x3c, !PT ;  /* 0x0000000502027c12 */ /* 0x000fc8000f8e3cff */
[----:B------:R-:W-:-:S04]  /*41a0*/  SHF.L.U32 R2, R2, 0x1f, RZ ;  /* 0x0000001f02027819 */ /* 0x000fc800000006ff */
[----:B------:R-:W2:Y:S02]  /*41b0*/  SYNCS.PHASECHK.TRANS64.TRYWAIT P0, [UR4], R2 ;  /* 0x00000002ff0075a7 */ /* 0x000ea40008001104 */
[----:B--2---:R-:W-:Y:S05]  /*41c0*/  @!P0 BRA `(.L_x_72) ;  /* 0x0000004000088947 */ /* 0x004fea0003800000 */
.L_x_154:
[----:B------:R-:W-:Y:S01]  /*41d0*/  NOP ;  /* 0x0000000000007918 */ /* 0x000fe20000000000 */
[----:B-1----:R-:W1:Y:S01]  /*41e0*/  LDS R0, [UR8+0x14] ;  /* 0x00001408ff007984 */ /* 0x002e620008000800 */
[----:B------:R-:W-:Y:S01]  /*41f0*/  ULOP3.LUT UR4, UR65, 0xffff, URZ, 0xc0, !UPT ;  /* 0x0000ffff41047892 */ /* 0x000fe2000f8ec0ff */
[----:B------:R-:W-:Y:S01]  /*4200*/  UMOV UR5, 0xffff ;  /* 0x0000ffff00057882 */ /* 0x000fe20000000000 */
[----:B------:R-:W-:Y:S02]  /*4210*/  UMOV UR6, 0x1 ;  /* 0x0000000100067882 */ /* 0x000fe40000000000 */
[----:B------:R-:W-:-:S04]  /*4220*/  USHF.R.U32.HI UR4, URZ, 0x5, UR4 ;  /* 0x00000005ff047899 */ /* 0x000fc80008011604 */
[----:B------:R-:W-:Y:S02]  /*4230*/  USHF.L.U32 UR5, UR5, UR4, URZ ;  /* 0x0000000405057299 */ /* 0x000fe400080006ff */
[----:B------:R-:W-:-:S04]  /*4240*/  USHF.L.U32 UR4, UR6, UR4, URZ ;  /* 0x0000000406047299 */ /* 0x000fc800080006ff */
[----:B-1----:R-:W-:-:S04]  /*4250*/  LOP3.LUT R0, R0, UR5, RZ, 0xc0, !PT ;  /* 0x0000000500007c12 */ /* 0x002fc8000f8ec0ff */
[----:B------:R-:W-:-:S13]  /*4260*/  ISETP.NE.AND P0, PT, R0, UR5, PT ;  /* 0x0000000500007c0c */ /* 0x000fda000bf05270 */
[----:B------:R-:W-:Y:S05]  /*4270*/  @P0 BRA `(.L_x_73) ;  /* 0x0000000000580947 */ /* 0x000fea0003800000 */
[----:B------:R-:W1:Y:S02]  /*4280*/  LDS R0, [UR8+0x18] ;  /* 0x00001808ff007984 */ /* 0x000e640008000800 */
[----:B-1----:R-:W-:-:S04]  /*4290*/  LOP3.LUT R0, R0, UR4, RZ, 0xc0, !PT ;  /* 0x0000000400007c12 */ /* 0x002fc8000f8ec0ff */
[----:B------:R-:W-:-:S13]  /*42a0*/  ISETP.NE.AND P0, PT, R0, UR4, PT ;  /* 0x0000000400007c0c */ /* 0x000fda000bf05270 */
[----:B------:R-:W-:Y:S05]  /*42b0*/  @P0 BRA `(.L_x_74) ;  /* 0x00000000003c0947 */ /* 0x000fea0003800000 */
[----:B------:R-:W1:Y:S01]  /*42c0*/  S2R R2, SR_LANEID ;  /* 0x0000000000027919 */ /* 0x000e620000000000 */
[----:B------:R-:W-:-:S06]  /*42d0*/  ULOP3.LUT UR5, URZ, UR5, URZ, 0x33, !UPT ;  /* 0x00000005ff057292 */ /* 0x000fcc000f8e33ff */
[----:B------:R-:W-:-:S04]  /*42e0*/  IMAD.U32 R0, RZ, RZ, UR5 ;  /* 0x00000005ff007e24 */ /* 0x000fc8000f8e00ff */
[----:B------:R2:W4:Y:S02]  /*42f0*/  REDUX UR7, R0 ;  /* 0x00000000000773c4 */ /* 0x0005240000000000 */
[----:B------:R1:W-:Y:S01]  /*4300*/  UTCATOMSWS.AND URZ, UR5 ;  /* 0x0000000500ff79e3 */ /* 0x0003e20008000000 */
[----:B--2---:R-:W-:Y:S01]  /*4310*/  LOP3.LUT R0, RZ, UR4, RZ, 0x33, !PT ;  /* 0x00000004ff007c12 */ /* 0x004fe2000f8e33ff */
[----:B------:R-:W-:Y:S02]  /*4320*/  VOTEU.ANY UR4, UPT, PT ;  /* 0x0000000000047886 */ /* 0x000fe400038e0100 */
[----:B------:R-:W-:Y:S02]  /*4330*/  UFLO.U32 UR4, UR4 ;  /* 0x00000004000472bd */ /* 0x000fe400080e0000 */
[----:B------:R-:W2:Y:S04]  /*4340*/  REDUX UR6, R0 ;  /* 0x00000000000673c4 */ /* 0x000ea80000000000 */
[----:B-1----:R-:W-:-:S02]  /*4350*/  ISETP.EQ.U32.AND P0, PT, R2, UR4, PT ;  /* 0x0000000402007c0c */ /* 0x002fc4000bf02070 */
[----:B----4-:R-:W-:-:S11]  /*4360*/  MOV R2, UR7 ;  /* 0x0000000700027c02 */ /* 0x010fd60008000f00 */
[----:B------:R1:W-:Y:S01]  /*4370*/  @P0 ATOMS.AND RZ, [UR8+0x14], R2 ;  /* 0x00001402ffff098c */ /* 0x0003e2000a800008 */
[----:B--2---:R-:W-:-:S05]  /*4380*/  IMAD.U32 R0, RZ, RZ, UR6 ;  /* 0x00000006ff007e24 */ /* 0x004fca000f8e00ff */
[----:B------:R1:W-:Y:S01]  /*4390*/  @P0 ATOMS.AND RZ, [UR8+0x18], R0 ;  /* 0x00001800ffff098c */ /* 0x0003e2000a800008 */
[----:B------:R-:W-:Y:S05]  /*43a0*/  BRA `(.L_x_75) ;  /* 0x0000000000147947 */ /* 0x000fea0003800000 */
.L_x_74:
[----:B------:R-:W-:Y:S02]  /*43b0*/  MOV R2, 0x43d0 ;  /* 0x000043d000027802 */ /* 0x000fe40000000f00 */
[----:B---3-5:R-:W-:Y:S05]  /*43c0*/  CALL.REL.NOINC `($__internal_0_$__cuda_sm10x_tcgen05_guardrail_trap_col_being_dealloced_not_returned_by_alloc) ;  /* 0x00000040007c7944 */ /* 0x028fea0003c00000 */
[----:B------:R-:W-:Y:S05]  /*43d0*/  BRA `(.L_x_75) ;  /* 0x0000000000087947 */ /* 0x000fea0003800000 */
.L_x_73:
[----:B------:R-:W-:Y:S02]  /*43e0*/  MOV R2, 0x4400 ;  /* 0x0000440000027802 */ /* 0x000fe40000000f00 */
[----:B---3-5:R-:W-:Y:S05]  /*43f0*/  CALL.REL.NOINC `($__internal_2_$__cuda_sm10x_tcgen05_guardrail_trap_unallocated_columns_being_dealloced) ;  /* 0x0000004000887944 */ /* 0x028fea0003c00000 */
.L_x_75:
[----:B------:R-:W-:Y:S01]  /*4400*/  NOP ;  /* 0x0000000000007918 */ /* 0x000fe20000000000 */
[----:B------:R-:W-:Y:S05]  /*4410*/  EXIT ;  /* 0x000000000000794d */ /* 0x000fea0003800000 */
.L_x_57:
[----:B------:R-:W-:-:S09]  /*4420*/  UISETP.NE.OR UP0, UPT, UR22, 0x3, !UP3 ;  /* 0x000000031600788c */ /* 0x000fd2000df05670 */
[----:B------:R-:W-:Y:S05]  /*4430*/  BRA.U UP0, `(.L_x_76) ;  /* 0x0000000d00f07547 */ /* 0x000fea000b800000 */
[----:B------:R-:W1:Y:S01]  /*4440*/  LDCU UR33, c[0x0][0x370] ;  /* 0x00006e00ff2177ac */ /* 0x000e620008000800 */
[----:B------:R-:W2:Y:S01]  /*4450*/  LDC.64 R16, c[0x0][0x348] ;  /* 0x0000d200ff107b82 */ /* 0x000ea20000000a00 */
[----:B------:R-:W-:Y:S02]  /*4460*/  HFMA2 R13, -RZ, RZ, 0, 0 ;  /* 0x00000000ff0d7431 */ /* 0x000fe400000001ff */
[----:B------:R-:W-:Y:S01]  /*4470*/  IMAD.MOV.U32 R15, RZ, RZ, 0x1 ;  /* 0x00000001ff0f7424 */ /* 0x000fe200078e00ff */
[----:B------:R-:W1:Y:S01]  /*4480*/  LDCU.128 UR28, c[0x0][0xb10] ;  /* 0x00016200ff1c77ac */ /* 0x000e620008000c00 */
[----:B------:R-:W-:Y:S01]  /*4490*/  IMAD.MOV.U32 R14, RZ, RZ, RZ ;  /* 0x000000ffff0e7224 */ /* 0x000fe200078e00ff */
[----:B------:R-:W-:Y:S01]  /*44a0*/  MOV R7, 0x1000 ;  /* 0x0000100000077802 */ /* 0x000fe20000000f00 */
[----:B------:R-:W3:Y:S01]  /*44b0*/  LDCU UR32, c[0x0][0x374] ;  /* 0x00006e80ff2077ac */ /* 0x000ee20008000800 */
[----:B------:R-:W4:Y:S01]  /*44c0*/  LDC.64 R2, c[0x0][0x888] ;  /* 0x00022200ff027b82 */ /* 0x000f220000000a00 */
[----:B------:R-:W3:Y:S01]  /*44d0*/  LDCU UR15, c[0x0][0xb0c] ;  /* 0x00016180ff0f77ac */ /* 0x000ee20008000800 */
[----:B------:R-:W3:Y:S06]  /*44e0*/  LDCU UR38, c[0x0][0xb20] ;  /* 0x00016400ff2677ac */ /* 0x000eec0008000800 */
[----:B------:R-:W2:Y:S01]  /*44f0*/  LDC.64 R4, c[0x0][0x890] ;  /* 0x00022400ff047b82 */ /* 0x000ea20000000a00 */
[----:B------:R-:W3:Y:S01]  /*4500*/  LDCU UR4, c[0x0][0xb30] ;  /* 0x00016600ff0477ac */ /* 0x000ee20008000800 */
[----:B-1----:R-:W-:-:S02]  /*4510*/  UIMAD.WIDE.U32 UR6, UR33, UR28, URZ ;  /* 0x0000001c210672a5 */ /* 0x002fc4000f8e00ff */
[----:B---3--:R-:W-:Y:S01]  /*4520*/  UIMAD.WIDE.U32 UR8, UR32, UR31, URZ ;  /* 0x0000001f200872a5 */ /* 0x008fe2000f8e00ff */
[----:B------:R-:W-:Y:S01]  /*4530*/  UMOV UR24, 0x400 ;  /* 0x0000040000187882 */ /* 0x000fe20000000000 */
[----:B------:R-:W-:-:S03]  /*4540*/  UPLOP3.LUT UP3, UPT, UPT, UPT, UPT, 0x40, 0x4 ;  /* 0x000000000004789c */ /* 0x000fc60003f6e870 */
[----:B------:R-:W-:Y:S01]  /*4550*/  UMOV UR6, UR7 ;  /* 0x0000000700067c82 */ /* 0x000fe20008000000 */
[----:B------:R-:W-:Y:S01]  /*4560*/  UISETP.GE.AND UP0, UPT, UR42, 0x1, UPT ;  /* 0x000000012a00788c */ /* 0x000fe2000bf06270 */
[----:B------:R-:W-:Y:S01]  /*4570*/  UMOV UR34, UR9 ;  /* 0x0000000900227c82 */ /* 0x000fe20008000000 */
[----:B------:R-:W-:Y:S01]  /*4580*/  UISETP.NE.AND UP4, UPT, UR42, 0x1, UPT ;  /* 0x000000012a00788c */ /* 0x000fe2000bf85270 */
[----:B------:R-:W1:Y:S01]  /*4590*/  LDCU.64 UR16, c[0x0][0xb28] ;  /* 0x00016500ff1077ac */ /* 0x000e620008000a00 */
[----:B------:R-:W-:Y:S02]  /*45a0*/  ULEA UR24, UR54, UR24, 0x18 ;  /* 0x0000001836187291 */ /* 0x000fe4000f8ec0ff */
[----:B------:R-:W-:Y:S02]  /*45b0*/  UISETP.NE.AND UP6, UPT, UR15, 0x1, UPT ;  /* 0x000000010f00788c */ /* 0x000fe4000bfc5270 */
[----:B------:R-:W-:Y:S02]  /*45c0*/  UISETP.NE.AND UP5, UPT, UR30, 0x1, UPT ;  /* 0x000000011e00788c */ /* 0x000fe4000bfa5270 */
[----:B------:R-:W-:-:S02]  /*45d0*/  USHF.R.U32.HI UR35, URZ, UR29, UR6 ;  /* 0x0000001dff237299 */ /* 0x000fc40008011606 */
[----:B------:R-:W-:Y:S02]  /*45e0*/  USHF.R.U32.HI UR34, URZ, UR38, UR34 ;  /* 0x00000026ff227299 */ /* 0x000fe40008011622 */
[----:B------:R-:W-:Y:S01]  /*45f0*/  UISETP.NE.AND UP2, UPT, UR4, 0x1, UPT ;  /* 0x000000010400788c */ /* 0x000fe2000bf45270 */
[----:B------:R-:W-:-:S10]  /*4600*/  UMOV UR12, URZ ;  /* 0x000000ff000c7c82 */ /* 0x000fd40008000000 */
.L_x_85:
[C---:B------:R-:W-:Y:S02]  /*4610*/  LEA R12, R14.reuse, UR24, 0x3 ;  /* 0x000000180e0c7c11 */ /* 0x040fe4000f8e18ff */
[----:B------:R-:W-:Y:S02]  /*4620*/  SHF.L.U32 R0, R13, 0x1f, RZ ;  /* 0x0000001f0d007819 */ /* 0x000fe400000006ff */
[----:B------:R-:W-:Y:S02]  /*4630*/  LEA R8, R14, UR24, 0x4 ;  /* 0x000000180e087c11 */ /* 0x000fe4000f8e20ff */
[----:B---3--:R-:W3:Y:S02]  /*4640*/  SYNCS.PHASECHK.TRANS64.TRYWAIT P0, [R12+URZ+0xa0], R0 ;  /* 0x0000a0000c0075a7 */ /* 0x008ee400080011ff */
[----:B---3--:R-:W-:Y:S05]  /*4650*/  @!P0 BRA `(.L_x_77) ;  /* 0x0000003800fc8947 */ /* 0x008fea0003800000 */
.L_x_155:
[----:B------:R-:W1:Y:S01]  /*4660*/  LDS.128 R8, [R8+0x130] ;  /* 0x0001300008087984 */ /* 0x000e620000000c00 */
[----:B------:R-:W-:Y:S01]  /*4670*/  UISETP.GE.AND UP0, UPT, UR42, 0x1, UPT ;  /* 0x000000012a00788c */ /* 0x000fe2000bf06270 */
[----:B------:R-:W-:Y:S01]  /*4680*/  @!PT LDS RZ, [RZ] ;  /* 0x00000000fffff984 */ /* 0x000fe20000000800 */
[----:B------:R-:W-:Y:S01]  /*4690*/  @!PT LDS RZ, [RZ] ;  /* 0x00000000fffff984 */ /* 0x000fe20000000800 */
[----:B------:R-:W-:Y:S01]  /*46a0*/  @!PT LDS RZ, [RZ] ;  /* 0x00000000fffff984 */ /* 0x000fe20000000800 */
[----:B------:R-:W-:Y:S01]  /*46b0*/  @!PT LDS RZ, [RZ] ;  /* 0x00000000fffff984 */ /* 0x000fe20000000800 */
[----:B------:R2:W-:Y:S06]  /*46c0*/  MEMBAR.ALL.CTA ;  /* 0x0000000000007992 */ /* 0x0005ec0000008000 */
[----:B--2---:R-:W2:Y:S01]  /*46d0*/  FENCE.VIEW.ASYNC.S ;  /* 0x00000000000073c6 */ /* 0x004ea20000000000 */
[----:B-1----:R-:W-:Y:S11]  /*46e0*/  LOP3.LUT P0, RZ, R10, 0x1, RZ, 0xc0, !PT ;  /* 0x000000010aff7812 */ /* 0x002ff6000780c0ff */
[----:B------:R-:W-:Y:S02]  /*46f0*/  @!UPT UIADD3 URZ, UPT, UPT, URZ, URZ, URZ ;  /* 0x000000fffffff290 */ /* 0x000fe4000fffe0ff */
[----:B--2---:R-:W-:Y:S01]  /*4700*/  VOTEU.ANY UP1, P0 ;  /* 0x0000000000ff7886 */ /* 0x004fe20000020100 */
[----:B------:R-:W-:Y:S11]  /*4710*/  PLOP3.LUT P0, PT, PT, PT, UP1, 0x80, 0x8 ;  /* 0x000000000008781c */ /* 0x000ff60003f0f018 */
[----:B------:R-:W-:Y:S02]  /*4720*/  @!UPT UIADD3 URZ, UPT, UPT, URZ, URZ, URZ ;  /* 0x000000fffffff290 */ /* 0x000fe4000fffe0ff */
[----:B---3--:R-:W-:Y:S02]  /*4730*/  @P0 SHF.R.U32.HI R0, RZ, 0x10, R9 ;  /* 0x00000010ff000819 */ /* 0x008fe40000011609 */
[----:B------:R-:W-:Y:S02]  /*4740*/  @P0 MOV R6, R8 ;  /* 0x0000000800060202 */ /* 0x000fe40000000f00 */
[----:B------:R-:W-:Y:S01]  /*4750*/  @P0 R2UR UR4, R0 ;  /* 0x00000000000402ca */ /* 0x000fe200000e0000 */
[----:B------:R-:W-:Y:S01]  /*4760*/  VIADD R0, R12, 0xb0 ;  /* 0x000000b00c007836 */ /* 0x000fe20000000000 */
[----:B------:R-:W-:Y:S02]  /*4770*/  @P0 LOP3.LUT R8, R9, 0xffff, RZ, 0xc0, !PT ;  /* 0x0000ffff09080812 */ /* 0x000fe400078ec0ff */
[----:B------:R-:W-:Y:S02]  /*4780*/  @P0 R2UR UR6, R6 ;  /* 0x00000000060602ca */ /* 0x000fe400000e0000 */
[----:B------:R-:W-:Y:S02]  /*4790*/  PRMT R0, RZ, 0x654, R0 ;  /* 0x00000654ff007816 */ /* 0x000fe40000000000 */
[----:B------:R-:W-:Y:S02]  /*47a0*/  @P0 R2UR UR5, R8 ;  /* 0x00000000080502ca */ /* 0x000fe400000e0000 */
[----:B------:R1:W-:Y:S03]  /*47b0*/  SYNCS.ARRIVE.TRANS64.RED.A1T0 RZ, [R0+URZ], RZ ;  /* 0x000000ff00ff79a7 */ /* 0x0003e600081004ff */
[----:B------:R-:W-:Y:S04]  /*47c0*/  @UP1 UMOV UR27, UR4 ;  /* 0x00000004001b1c82 */ /* 0x000fe80008000000 */
[----:B------:R-:W-:Y:S04]  /*47d0*/  @UP1 UMOV UR14, UR6 ;  /* 0x00000006000e1c82 */ /* 0x000fe80008000000 */
[----:B------:R-:W-:Y:S01]  /*47e0*/  @UP1 UMOV UR13, UR5 ;  /* 0x00000005000d1c82 */ /* 0x000fe20008000000 */
[----:B------:R-:W-:Y:S05]  /*47f0*/  BRA.U !UP0, `(.L_x_78) ;  /* 0x0000000108a47547 */ /* 0x000fea000b800000 */
[----:B------:R-:W-:Y:S02]  /*4800*/  UIMAD.WIDE.U32 UR8, UR13, UR31, URZ ;  /* 0x0000001f0d0872a5 */ /* 0x000fe4000f8e00ff */
[----:B------:R-:W-:Y:S02]  /*4810*/  UIMAD.WIDE.U32 UR10, UR14, UR28, URZ ;  /* 0x0000001c0e0a72a5 */ /* 0x000fe4000f8e00ff */
[----:B------:R-:W-:Y:S02]  /*4820*/  USEL UR4, UR32, UR34, !UP5 ;  /* 0x0000002220047287 */ /* 0x000fe4000e800000 */
[----:B------:R-:W-:Y:S02]  /*4830*/  USEL UR7, UR33, UR35, !UP6 ;  /* 0x0000002321077287 */ /* 0x000fe4000f000000 */
[----:B------:R-:W-:Y:S02]  /*4840*/  UIMAD.WIDE.U32 UR18, UR4, UR16, URZ ;  /* 0x00000010041272a5 */ /* 0x000fe4000f8e00ff */
[----:B------:R-:W-:Y:S01]  /*4850*/  UIMAD.WIDE.U32 UR20, UR7, UR16, URZ ;  /* 0x00000010071472a5 */ /* 0x000fe2000f8e00ff */
[----:B------:R-:W-:Y:S02]  /*4860*/  UMOV UR5, UR9 ;  /* 0x0000000900057c82 */ /* 0x000fe40008000000 */
[----:B------:R-:W-:Y:S03]  /*4870*/  USHF.R.U32.HI UR6, URZ, UR38, UR5 ;  /* 0x00000026ff067299 */ /* 0x000fe60008011605 */
[----:B------:R-:W-:Y:S01]  /*4880*/  UMOV UR5, UR11 ;  /* 0x0000000b00057c82 */ /* 0x000fe20008000000 */
[----:B------:R-:W-:Y:S02]  /*4890*/  USEL UR6, UR13, UR6, !UP5 ;  /* 0x000000060d067287 */ /* 0x000fe4000e800000 */
[----:B------:R-:W-:Y:S02]  /*48a0*/  USHF.R.U32.HI UR8, URZ, UR29, UR5 ;  /* 0x0000001dff087299 */ /* 0x000fe40008011605 */
[----:B------:R-:W-:Y:S01]  /*48b0*/  UIMAD.WIDE.U32 UR10, UR6, UR16, URZ ;  /* 0x00000010060a72a5 */ /* 0x000fe2000f8e00ff */
[----:B------:R-:W-:Y:S02]  /*48c0*/  UMOV UR5, UR19 ;  /* 0x0000001300057c82 */ /* 0x000fe40008000000 */
[----:B------:R-:W-:Y:S03]  /*48d0*/  @UP4 USHF.R.U32.HI UR4, URZ, UR17, UR5 ;  /* 0x00000011ff044299 */ /* 0x000fe60008011605 */
[----:B------:R-:W-:Y:S01]  /*48e0*/  UMOV UR5, UR21 ;  /* 0x0000001500057c82 */ /* 0x000fe20008000000 */
[----:B------:R-:W-:Y:S02]  /*48f0*/  UIMAD UR4, UR42, UR4, URZ ;  /* 0x000000042a0472a4 */ /* 0x000fe4000f8e02ff */
[----:B------:R-:W-:Y:S02]  /*4900*/  @UP4 USHF.R.U32.HI UR7, URZ, UR17, UR5 ;  /* 0x00000011ff074299 */ /* 0x000fe40008011605 */
[----:B------:R-:W-:Y:S02]  /*4910*/  USEL UR5, UR14, UR8, !UP6 ;  /* 0x000000080e057287 */ /* 0x000fe4000f000000 */
[----:B------:R-:W-:Y:S02]  /*4920*/  UIMAD UR8, UR42, UR7, URZ ;  /* 0x000000072a0872a4 */ /* 0x000fe4000f8e02ff */
[----:B------:R-:W-:Y:S03]  /*4930*/  UISETP.GE.AND UP0, UPT, UR6, UR4, UPT ;  /* 0x000000040600728c */ /* 0x000fe6000bf06270 */
[----:B------:R-:W-:Y:S01]  /*4940*/  UMOV UR4, UR11 ;  /* 0x0000000b00047c82 */ /* 0x000fe20008000000 */
[----:B------:R-:W-:Y:S02]  /*4950*/  UISETP.GE.OR UP0, UPT, UR5, UR8, UP0 ;  /* 0x000000080500728c */ /* 0x000fe40008706670 */
[----:B------:R-:W-:Y:S02]  /*4960*/  USHF.R.U32.HI UR4, URZ, UR17, UR4 ;  /* 0x00000011ff047299 */ /* 0x000fe40008011604 */
[----:B------:R-:W-:Y:S02]  /*4970*/  UIMAD.WIDE.U32 UR8, UR5, UR16, URZ ;  /* 0x00000010050872a5 */ /* 0x000fe4000f8e00ff */
[----:B------:R-:W-:Y:S04]  /*4980*/  USEL UR10, UR6, UR4, !UP4 ;  /* 0x00000004060a7287 */ /* 0x000fe8000e000000 */
[----:B------:R-:W-:Y:S01]  /*4990*/  UIADD3 UR11, UPT, UPT, -UR10, URZ, URZ ;  /* 0x000000ff0a0b7290 */ /* 0x000fe2000fffe1ff */
[----:B------:R-:W-:Y:S02]  /*49a0*/  @!UP0 UMOV UR4, UR9 ;  /* 0x0000000900048c82 */ /* 0x000fe40008000000 */
[----:B------:R-:W-:Y:S02]  /*49b0*/  @!UP0 USHF.R.U32.HI UR4, URZ, UR17, UR4 ;  /* 0x00000011ff048299 */ /* 0x000fe40008011604 */
[----:B------:R-:W-:Y:S02]  /*49c0*/  UIMAD UR8, UR42, UR11, UR6 ;  /* 0x0000000b2a0872a4 */ /* 0x000fe4000f8e0206 */
[----:B------:R-:W-:Y:S04]  /*49d0*/  @!UP0 USEL UR4, UR5, UR4, !UP4 ;  /* 0x0000000405048287 */ /* 0x000fe8000e000000 */
[----:B------:R-:W-:Y:S02]  /*49e0*/  @!UP0 UIMAD UR8, UR7, UR8, UR4 ;  /* 0x00000008070882a4 */ /* 0x000fe4000f8e0204 */
[----:B------:R-:W-:Y:S02]  /*49f0*/  @!UP0 UIADD3 UR9, UPT, UPT, UR10, -UR4, URZ ;  /* 0x800000040a098290 */ /* 0x000fe4000fffe0ff */
[----:B------:R-:W-:Y:S02]  /*4a00*/  UIADD3 UR4, UPT, UPT, -UR5, URZ, URZ ;  /* 0x000000ff05047290 */ /* 0x000fe4000fffe1ff */
[----:B------:R-:W-:Y:S02]  /*4a10*/  UIADD3 UR7, UPT, UPT, -UR6, URZ, URZ ;  /* 0x000000ff06077290 */ /* 0x000fe4000fffe1ff */
[----:B------:R-:W-:Y:S02]  /*4a20*/  @!UP0 UIMAD UR6, UR9, UR42, UR5 ;  /* 0x0000002a090682a4 */ /* 0x000fe4000f8e0205 */
[----:B------:R-:W-:Y:S02]  /*4a30*/  UIMAD UR14, UR15, UR4, UR14 ;  /* 0x000000040f0e72a4 */ /* 0x000fe4000f8e020e */
[----:B------:R-:W-:Y:S01]  /*4a40*/  UIMAD UR13, UR30, UR7, UR13 ;  /* 0x000000071e0d72a4 */ /* 0x000fe2000f8e020d */
[----:B------:R-:W-:Y:S02]  /*4a50*/  @!UP0 UMOV UR5, UR8 ;  /* 0x0000000800058c82 */ /* 0x000fe40008000000 */
[----:B------:R-:W-:Y:S02]  /*4a60*/  UIMAD UR14, UR5, UR15, UR14 ;  /* 0x0000000f050e72a4 */ /* 0x000fe4000f8e020e */
[----:B------:R-:W-:Y:S11]  /*4a70*/  UIMAD UR13, UR6, UR30, UR13 ;  /* 0x0000001e060d72a4 */ /* 0x000ff6000f8e020d */
[----:B------:R-:W-:Y:S01]  /*4a80*/  @!UPT UIADD3 URZ, UPT, UPT, URZ, URZ, URZ ;  /* 0x000000fffffff290 */ /* 0x000fe2000fffe0ff */
.L_x_78:
[----:B------:R-:W2:Y:S01]  /*4a90*/  @!UP2 LDCU.128 UR20, c[0x0][0xb10] ;  /* 0x00016200ff14a7ac */ /* 0x000ea20008000c00 */
[C---:B------:R-:W-:Y:S02]  /*4aa0*/  ISETP.NE.U32.AND P1, PT, R4.reuse, RZ, PT ;  /* 0x000000ff0400720c */ /* 0x040fe40003f25070 */
[----:B------:R-:W-:Y:S02]  /*4ab0*/  ISETP.NE.U32.AND P0, PT, R4, RZ, PT ;  /* 0x000000ff0400720c */ /* 0x000fe40003f05070 */
[C---:B------:R-:W-:Y:S02]  /*4ac0*/  ISETP.NE.AND.EX P1, PT, R5.reuse, RZ, PT, P1 ;  /* 0x000000ff0500720c */ /* 0x040fe40003f25310 */
[----:B------:R-:W-:Y:S01]  /*4ad0*/  ISETP.NE.AND.EX P0, PT, R5, RZ, PT, P0 ;  /* 0x000000ff0500720c */ /* 0x000fe20003f05300 */
[----:B------:R-:W3:Y:S01]  /*4ae0*/  @!UP2 LDCU UR5, c[0x0][0xb0c] ;  /* 0x00016180ff05a7ac */ /* 0x000ee20008000800 */
[----:B------:R-:W-:Y:S02]  /*4af0*/  USHF.L.U32 UR11, UR25, 0x6, URZ ;  /* 0x00000006190b7899 */ /* 0x000fe400080006ff */
[----:B------:R-:W-:Y:S02]  /*4b00*/  USHF.L.U32 UR10, UR26, 0x6, URZ ;  /* 0x000000061a0a7899 */ /* 0x000fe400080006ff */
[----:B--2---:R-:W-:Y:S07]  /*4b10*/  UIMAD.WIDE.U32 UR6, UR14, UR20, URZ ;  /* 0x000000140e0672a5 */ /* 0x004fee000f8e00ff */
[----:B------:R-:W-:Y:S01]  /*4b20*/  @!UP2 UMOV UR4, UR7 ;  /* 0x000000070004ac82 */ /* 0x000fe20008000000 */
[----:B---3--:R-:W-:Y:S02]  /*4b30*/  @!UP2 UISETP.NE.AND UP0, UPT, UR5, 0x1, UPT ;  /* 0x000000010500a88c */ /* 0x008fe4000bf05270 */
[----:B------:R-:W-:Y:S02]  /*4b40*/  @!UP2 USHF.R.U32.HI UR4, URZ, UR21, UR4 ;  /* 0x00000015ff04a299 */ /* 0x000fe40008011604 */
[----:B------:R-:W-:Y:S02]  /*4b50*/  UIMAD.WIDE.U32 UR6, UR13, UR23, URZ ;  /* 0x000000170d0672a5 */ /* 0x000fe4000f8e00ff */
[----:B------:R-:W-:Y:S02]  /*4b60*/  @!UP2 USEL UR8, UR14, UR4, !UP0 ;  /* 0x000000040e08a287 */ /* 0x000fe4000c000000 */
[----:B------:R-:W-:Y:S03]  /*4b70*/  @!UP2 UISETP.NE.AND UP0, UPT, UR22, 0x1, UPT ;  /* 0x000000011600a88c */ /* 0x000fe6000bf05270 */
[----:B------:R-:W-:Y:S02]  /*4b80*/  @!UP2 UMOV UR6, UR7 ;  /* 0x000000070006ac82 */ /* 0x000fe40008000000 */
[----:B------:R-:W2:Y:S02]  /*4b90*/  @!UP2 LDCU UR4, c[0x0][0xb20] ;  /* 0x00016400ff04a7ac */ /* 0x000ea40008000800 */
[----:B--2---:R-:W-:Y:S04]  /*4ba0*/  @!UP2 USHF.R.U32.HI UR6, URZ, UR4, UR6 ;  /* 0x00000004ff06a299 */ /* 0x004fe80008011606 */
[----:B------:R-:W-:Y:S04]  /*4bb0*/  @!UP2 USEL UR6, UR13, UR6, !UP0 ;  /* 0x000000060d06a287 */ /* 0x000fe8000c000000 */
[----:B------:R-:W-:Y:S02]  /*4bc0*/  @!UP2 UIADD3 UR4, UPT, UPT, -UR8, UR6, URZ ;  /* 0x000000060804a290 */ /* 0x000fe4000fffe1ff */
[----:B------:R-:W-:Y:S02]  /*4bd0*/  @!UP2 UIADD3 UR6, UPT, UPT, UR8, -UR6, URZ ;  /* 0x800000060806a290 */ /* 0x000fe4000fffe0ff */
[----:B------:R-:W-:Y:S02]  /*4be0*/  @!UP2 UIMAD UR14, UR4, UR5, UR14 ;  /* 0x00000005040ea2a4 */ /* 0x000fe4000f8e020e */
[----:B------:R-:W-:Y:S01]  /*4bf0*/  @!UP2 UIMAD UR13, UR6, UR22, UR13 ;  /* 0x00000016060da2a4 */ /* 0x000fe2000f8e020d */
[----:B------:R-:W-:Y:S11]  /*4c00*/  BRA.U UP3, `(.L_x_79) ;  /* 0x0000000103107547 */ /* 0x000ff6000b800000 */
[----:B------:R-:W-:Y:S04]  /*4c10*/  MOV R6, UR37 ;  /* 0x0000002500067c02 */ /* 0x000fe80008000f00 */
[----:B------:R-:W-:Y:S04]  /*4c20*/  SHF.L.U32 R6, R6, 0x1f, RZ ;  /* 0x0000001f06067819 */ /* 0x000fe800000006ff */
[----:B------:R-:W2:Y:S02]  /*4c30*/  SYNCS.PHASECHK.TRANS64.TRYWAIT P2, [UR24+0x98], R6 ;  /* 0x00009806ff0075a7 */ /* 0x000ea40008041118 */
[----:B--2---:R-:W-:Y:S05]  /*4c40*/  @!P2 BRA `(.L_x_80) ;  /* 0x000000340094a947 */ /* 0x004fea0003800000 */
.L_x_79:
[----:B------:R-:W-:Y:S05]  /*4c50*/  @!P1 BRA `(.L_x_81) ;  /* 0x0000000000309947 */ /* 0x000fea0003800000 */
[----:B----4-:R-:W-:Y:S01]  /*4c60*/  ISETP.NE.U32.AND P1, PT, R2, RZ, PT ;  /* 0x000000ff0200720c */ /* 0x010fe20003f25070 */
[----:B------:R-:W2:Y:S01]  /*4c70*/  LDCU.64 UR4, c[0x0][0x358] ;  /* 0x00006b00ff0477ac */ /* 0x000ea20008000a00 */
[----:B------:R-:W-:Y:S02]  /*4c80*/  IMAD.MOV.U32 R45, RZ, RZ, 0x1 ;  /* 0x00000001ff2d7424 */ /* 0x000fe400078e00ff */
[----:B------:R-:W-:Y:S11]  /*4c90*/  ISETP.NE.AND.EX P1, PT, R3, RZ, PT, P1 ;  /* 0x000000ff0300720c */ /* 0x000ff60003f25310 */
[----:B------:R-:W-:Y:S02]  /*4ca0*/  @!UPT UIADD3 URZ, UPT, UPT, URZ, URZ, URZ ;  /* 0x000000fffffff290 */ /* 0x000fe4000fffe0ff */
[----:B------:R-:W3:Y:S01]  /*4cb0*/  @P1 LDC.64 R8, c[0x0][0x888] ;  /* 0x00022200ff081b82 */ /* 0x000ee20000000a00 */
[----:B-1----:R-:W-:Y:S04]  /*4cc0*/  @P1 IMAD R0, R4, UR36, RZ ;  /* 0x0000002404001c24 */ /* 0x002fe8000f8e02ff */
[----:B---3--:R-:W-:Y:S04]  /*4cd0*/  @P1 IMAD.WIDE R8, R0, 0x4, R8 ;  /* 0x0000000400081825 */ /* 0x008fe800078e0208 */
[----:B------:R-:W-:Y:S01]  /*4ce0*/  HFMA2 R0, -RZ, RZ, 0, 5.9604644775390625e-08 ;  /* 0x00000001ff007431 */ /* 0x000fe200000001ff */
[----:B--2--5:R2:W5:Y:S04]  /*4cf0*/  @P1 LDG.E R26, desc[UR4][R8.64] ;  /* 0x00000004081a1981 */ /* 0x024568000c1e1900 */
[----:B------:R-:W-:Y:S01]  /*4d00*/  @!P1 PRMT R45, R0, 0x7610, R45 ;  /* 0x00007610002d9816 */ /* 0x000fe2000000002d */
[----:B--2---:R-:W3:Y:S06]  /*4d10*/  @!P1 LDC R26, c[0x0][0x880] ;  /* 0x00022000ff1a9b82 */ /* 0x004eec0000000800 */
.L_x_81:
[----:B---3-5:R-:W-:Y:S01]  /*4d20*/  @!P0 FSETP.EQ.AND P1, PT, R26, RZ, PT ;  /* 0x000000ff1a00820b */ /* 0x028fe20003f22000 */
[----:B------:R-:W-:Y:S01]  /*4d30*/  @!UPT UIADD3 URZ, UPT, UPT, URZ, URZ, URZ ;  /* 0x000000fffffff290 */ /* 0x000fe2000fffe0ff */
[----:B------:R-:W-:Y:S11]  /*4d40*/  @!P0 BRA `(.L_x_82) ;  /* 0x0000000000188947 */ /* 0x000ff60003800000 */
[----:B------:R-:W-:Y:S02]  /*4d50*/  LOP3.LUT P0, RZ, R45, 0xff, RZ, 0xc0, !PT ;  /* 0x000000ff2dff7812 */ /* 0x000fe4000780c0ff */
[----:B----4-:R-:W-:Y:S04]  /*4d60*/  ISETP.NE.U32.AND P1, PT, R2, RZ, PT ;  /* 0x000000ff0200720c */ /* 0x010fe80003f25070 */
[----:B------:R-:W-:Y:S04]  /*4d70*/  ISETP.NE.AND.EX P1, PT, R3, RZ, PT, P1 ;  /* 0x000000ff0300720c */ /* 0x000fe80003f25310 */
[----:B------:R-:W-:Y:S03]  /*4d80*/  PLOP3.LUT P1, PT, P1, PT, PT, 0x8, 0x80 ;  /* 0x000000000080781c */ /* 0x000fe60000f2e170 */
[----:B------:R-:W-:Y:S11]  /*4d90*/  @P0 FSETP.EQ.AND P1, PT, R26, RZ, PT ;  /* 0x000000ff1a00020b */ /* 0x000ff60003f22000 */
[----:B------:R-:W-:Y:S02]  /*4da0*/  @!UPT UIADD3 URZ, UPT, UPT, URZ, URZ, URZ ;  /* 0x000000fffffff290 */ /* 0x000fe4000fffe0ff */
.L_x_82:
[----:B------:R-:W-:Y:S01]  /*4db0*/  ULEA UR4, UR12, UR24, 0x3 ;  /* 0x000000180c047291 */ /* 0x000fe2000f8e18ff */
[----:B------:R-:W-:Y:S02]  /*4dc0*/  SHF.L.U32 R9, R15, 0x1f, RZ ;  /* 0x0000001f0f097819 */ /* 0x000fe400000006ff */
[----:B------:R-:W-:Y:S04]  /*4dd0*/  ELECT P0, URZ, PT ;  /* 0x0000000000ff782f */ /* 0x000fe80003800000 */
[----:B------:R-:W-:Y:S02]  /*4de0*/  PLOP3.LUT P1, PT, P1, P0, PT, 0xf2, 0x2f ;  /* 0x00000000002f781c */ /* 0x000fe40000f21e72 */
[----:B------:R-:W2:Y:S11]  /*4df0*/  SYNCS.PHASECHK.TRANS64.TRYWAIT P2, [UR4+0x78], R9 ;  /* 0x00007809ff0075a7 */ /* 0x000eb60008041104 */
[----:B------:R-:W-:Y:S05]  /*4e00*/  @!P1 IADD3 R8, P0, PT, R16, 0x580, RZ ;  /* 0x0000058010089810 */ /* 0x000fea0007f1e0ff */
[----:B-1----:R-:W-:Y:S01]  /*4e10*/  @!P1 IMAD.X R6, RZ, RZ, R17, P0 ;  /* 0x000000ffff069224 */ /* 0x002fe200000e0611 */
[----:B--2---:R-:W-:Y:S07]  /*4e20*/  @!P2 BRA `(.L_x_83) ;  /* 0x000000340034a947 */ /* 0x004fee0003800000 */
.L_x_158:
[----:B------:R-:W-:Y:S01]  /*4e30*/  @!P1 R2UR UR7, R6 ;  /* 0x00000000060792ca */ /* 0x000fe200000e0000 */
[----:B------:R-:W-:Y:S01]  /*4e40*/  UIADD3 UR5, UPT, UPT, UR12, 0x1, URZ ;  /* 0x000000010c057890 */ /* 0x000fe2000fffe0ff */
[----:B------:R-:W-:Y:S01]  /*4e50*/  @!P1 R2UR UR6, R8 ;  /* 0x00000000080692ca */ /* 0x000fe200000e0000 */
[----:B------:R-:W-:Y:S01]  /*4e60*/  UIADD3 UR9, UPT, UPT, UR4, 0x60, URZ ;  /* 0x0000006004097890 */ /* 0x000fe2000fffe0ff */
[----:B------:R-:W-:Y:S01]  /*4e70*/  @!P1 IMAD.MOV.U32 R6, RZ, RZ, 0x1000 ;  /* 0x00001000ff069424 */ /* 0x000fe200078e00ff */
[----:B------:R-:W-:Y:S01]  /*4e80*/  UISETP.NE.AND UP0, UPT, UR5, 0x3, UPT ;  /* 0x000000030500788c */ /* 0x000fe2000bf05270 */
[----:B------:R-:W-:Y:S01]  /*4e90*/  VIADD R14, R14, 0x1 ;  /* 0x000000010e0e7836 */ /* 0x000fe20000000000 */
[----:B------:R-:W-:Y:S01]  /*4ea0*/  UMOV UR22, 0x0 ;  /* 0x0000000000167882 */ /* 0x000fe20000000000 */
[----:B------:R-:W-:Y:S01]  /*4eb0*/  UMOV UR23, 0x10000000 ;  /* 0x1000000000177882 */ /* 0x000fe20000000000 */
[----:B------:R-:W-:Y:S04]  /*4ec0*/  UPRMT UR20, UR54, 0x654, UR9 ;  /* 0x0000065436147896 */ /* 0x000fe80008000009 */
[----:B-1----:R-:W-:Y:S01]  /*4ed0*/  IMAD.U32 R9, RZ, RZ, UR7 ;  /* 0x00000007ff097e24 */ /* 0x002fe2000f8e00ff */
[----:B------:R-:W-:Y:S01]  /*4ee0*/  USEL UR7, URZ, 0x1, UP0 ;  /* 0x00000001ff077887 */ /* 0x000fe20008000000 */
[----:B------:R-:W-:Y:S01]  /*4ef0*/  IMAD.U32 R8, RZ, RZ, UR6 ;  /* 0x00000006ff087e24 */ /* 0x000fe2000f8e00ff */
[----:B------:R-:W-:Y:S02]  /*4f00*/  USEL UR6, UR5, URZ, UP0 ;  /* 0x000000ff05067287 */ /* 0x000fe40008000000 */
[----:B------:R-:W-:Y:S01]  /*4f10*/  VOTEU.ALL UP0, P1 ;  /* 0x0000000000ff7886 */ /* 0x000fe20000800000 */
[----:B------:R-:W-:Y:S02]  /*4f20*/  @!P1 R2UR UR19, R9 ;  /* 0x00000000091392ca */ /* 0x000fe400000e0000 */
[----:B------:R-:W-:Y:S02]  /*4f30*/  @!P1 R2UR UR18, R8 ;  /* 0x00000000081292ca */ /* 0x000fe400000e0000 */
[----:B------:R-:W-:Y:S01]  /*4f40*/  @!UP0 ULEA UR5, UR12, UR24, 0xc ;  /* 0x000000180c058291 */ /* 0x000fe2000f8e60ff */
[----:B------:R-:W-:Y:S02]  /*4f50*/  LOP3.LUT R15, R15, UR7, RZ, 0x3c, !PT ;  /* 0x000000070f0f7c12 */ /* 0x000fe4000f8e3cff */
[----:B------:R-:W-:Y:S01]  /*4f60*/  UMOV UR12, UR36 ;  /* 0x00000024000c7c82 */ /* 0x000fe20008000000 */
[----:B------:R-:W-:Y:S01]  /*4f70*/  @!UP0 UIADD3 UR8, UPT, UPT, UR5, 0x200, URZ ;  /* 0x0000020005088890 */ /* 0x000fe2000fffe0ff */
[----:B------:R-:W-:Y:S01]  /*4f80*/  SHF.L.U32 R0, R15, 0x1f, RZ ;  /* 0x0000001f0f007819 */ /* 0x000fe200000006ff */
[----:B------:R-:W-:Y:S01]  /*4f90*/  VOTEU.ALL UP0, P1 ;  /* 0x0000000000ff7886 */ /* 0x000fe20000800000 */
[----:B------:R-:W-:Y:S06]  /*4fa0*/  ULEA UR5, UR6, UR24, 0x3 ;  /* 0x0000001806057291 */ /* 0x000fec000f8e18ff */
[----:B------:R1:W-:Y:S01]  /*4fb0*/  @!UP0 UTMALDG.3D [UR8], [UR18], desc[UR22] ;  /* 0x00001608120085b4 */ /* 0x0003e20008011000 */
[----:B------:R1:W-:Y:S01]  /*4fc0*/  @!P1 SYNCS.ARRIVE.TRANS64.RED.A0TR RZ, [UR4+0x60], R6 ;  /* 0x00006006ffff99a7 */ /* 0x0003e20008300404 */
[----:B------:R-:W-:Y:S01]  /*4fd0*/  SYNCS.ARRIVE.TRANS64.RED.A1T0 RZ, [UR20], RZ ;  /* 0x000000ffffff79a7 */ /* 0x000fe20008100414 */
[----:B------:R-:W2:Y:S02]  /*4fe0*/  SYNCS.PHASECHK.TRANS64.TRYWAIT P0, [UR5+0x78], R0 ;  /* 0x00007800ff0075a7 */ /* 0x000ea40008001105 */
[----:B-12---:R-:W-:Y:S05]  /*4ff0*/  @!P0 BRA `(.L_x_84) ;  /* 0x0000003000d88947 */ /* 0x006fea0003800000 */
.L_x_160:
[----:B------:R-:W-:Y:S01]  /*5000*/  UIADD3 UR9, UPT, UPT, UR5, 0x60, URZ ;  /* 0x0000006005097890 */ /* 0x000fe2000fffe0ff */
[----:B-1----:R-:W-:Y:S01]  /*5010*/  @!P1 IADD3 R6, P0, PT, R16, 0x580, RZ ;  /* 0x0000058010069810 */ /* 0x002fe20007f1e0ff */
[----:B------:R-:W-:Y:S01]  /*5020*/  UPLOP3.LUT UP3, UPT, UPT, UPT, UPT, 0x80, 0x8 ;  /* 0x000000000008789c */ /* 0x000fe20003f6f070 */
[----:B------:R-:W-:Y:S01]  /*5030*/  R2UR UR23, R47 ;  /* 0x000000002f1772ca */ /* 0x000fe200000e0000 */
[----:B------:R-:W-:Y:S01]  /*5040*/  UMOV UR20, 0x0 ;  /* 0x0000000000147882 */ /* 0x000fe20000000000 */
[----:B------:R-:W-:Y:S01]  /*5050*/  @!P1 R2UR UR7, R6 ;  /* 0x00000000060792ca */ /* 0x000fe200000e0000 */
[----:B------:R-:W-:Y:S01]  /*5060*/  @!P1 IMAD.X R0, RZ, RZ, R17, P0 ;  /* 0x000000ffff009224 */ /* 0x000fe200000e0611 */
[----:B------:R-:W-:Y:S01]  /*5070*/  UMOV UR21, 0x10000000 ;  /* 0x1000000000157882 */ /* 0x000fe20000000000 */
[----:B------:R-:W-:Y:S01]  /*5080*/  UMOV UR12, UR36 ;  /* 0x00000024000c7c82 */ /* 0x000fe20008000000 */
[----:B------:R-:W-:Y:S01]  /*5090*/  VOTEU.ALL UP0, P1 ;  /* 0x0000000000ff7886 */ /* 0x000fe20000800000 */
[----:B------:R-:W-:Y:S01]  /*50a0*/  R2UR UR22, R48 ;  /* 0x00000000301672ca */ /* 0x000fe200000e0000 */
[----:B------:R-:W-:Y:S01]  /*50b0*/  UMOV UR36, UR27 ;  /* 0x0000001b00247c82 */ /* 0x000fe20008000000 */
[----:B------:R-:W-:Y:S02]  /*50c0*/  @!P1 R2UR UR4, R0 ;  /* 0x00000000000492ca */ /* 0x000fe400000e0000 */
[----:B------:R-:W-:Y:S01]  /*50d0*/  @!UP0 UIADD3 UR10, UPT, UPT, UR10, 0x20, URZ ;  /* 0x000000200a0a8890 */ /* 0x000fe2000fffe0ff */
[C---:B------:R-:W-:Y:S01]  /*50e0*/  ISETP.NE.AND P0, PT, R14.reuse, 0x2, PT ;  /* 0x000000020e00780c */ /* 0x040fe20003f05270 */
[----:B------:R-:W-:Y:S02]  /*50f0*/  UIADD3 UR26, UPT, UPT, UR13, UR23, URZ ;  /* 0x000000170d1a7290 */ /* 0x000fe4000fffe0ff */
[----:B------:R-:W-:Y:S01]  /*5100*/  IMAD.U32 R8, RZ, RZ, UR7 ;  /* 0x00000007ff087e24 */ /* 0x000fe2000f8e00ff */
[----:B------:R-:W-:Y:S02]  /*5110*/  SEL R0, RZ, 0x1, P0 ;  /* 0x00000001ff007807 */ /* 0x000fe40000000000 */
[----:B------:R-:W-:Y:S02]  /*5120*/  SEL R14, R14, RZ, P0 ;  /* 0x000000ff0e0e7207 */ /* 0x000fe40000000000 */
[----:B------:R-:W-:Y:S01]  /*5130*/  @!P1 R2UR UR18, R8 ;  /* 0x00000000081292ca */ /* 0x000fe200000e0000 */
[----:B------:R-:W-:Y:S01]  /*5140*/  UIADD3 UR25, UPT, UPT, UR14, UR22, URZ ;  /* 0x000000160e197290 */ /* 0x000fe2000fffe0ff */
[----:B------:R-:W-:Y:S01]  /*5150*/  IMAD.U32 R9, RZ, RZ, UR4 ;  /* 0x00000004ff097e24 */ /* 0x000fe2000f8e00ff */
[----:B------:R-:W-:Y:S01]  /*5160*/  @!UP0 ULEA UR4, UR6, UR24, 0xc ;  /* 0x0000001806048291 */ /* 0x000fe2000f8e60ff */
[----:B------:R-:W-:Y:S03]  /*5170*/  LOP3.LUT R13, R13, R0, RZ, 0x3c, !PT ;  /* 0x000000000d0d7212 */ /* 0x000fe600078e3cff */
[----:B------:R-:W-:Y:S01]  /*5180*/  @!P1 R2UR UR19, R9 ;  /* 0x00000000091392ca */ /* 0x000fe200000e0000 */
[----:B------:R-:W-:Y:S01]  /*5190*/  @!UP0 UIADD3 UR8, UPT, UPT, UR4, 0x200, URZ ;  /* 0x0000020004088890 */ /* 0x000fe2000fffe0ff */
[----:B------:R-:W-:Y:S01]  /*51a0*/  VOTEU.ALL UP0, P1 ;  /* 0x0000000000ff7886 */ /* 0x000fe20000800000 */
[----:B------:R-:W-:Y:S10]  /*51b0*/  UPRMT UR4, UR54, 0x654, UR9 ;  /* 0x0000065436047896 */ /* 0x000ff40008000009 */
[----:B------:R1:W-:Y:S01]  /*51c0*/  @!UP0 UTMALDG.3D [UR8], [UR18], desc[UR20] ;  /* 0x00001408120085b4 */ /* 0x0003e20008011000 */
[----:B------:R3:W-:Y:S01]  /*51d0*/  @!P1 SYNCS.ARRIVE.TRANS64.RED.A0TR RZ, [UR5+0x60], R7 ;  /* 0x00006007ffff99a7 */ /* 0x0007e20008300405 */
[----:B------:R-:W-:Y:S01]  /*51e0*/  SYNCS.ARRIVE.TRANS64.RED.A1T0 RZ, [UR4], RZ ;  /* 0x000000ffffff79a7 */ /* 0x000fe20008100404 */
[----:B------:R-:W-:Y:S04]  /*51f0*/  UIADD3 UR4, UPT, UPT, UR6, 0x1, URZ ;  /* 0x0000000106047890 */ /* 0x000fe8000fffe0ff */
[----:B------:R-:W-:Y:S04]  /*5200*/  UISETP.NE.AND UP0, UPT, UR4, 0x3, UPT ;  /* 0x000000030400788c */ /* 0x000fe8000bf05270 */
[----:B------:R-:W-:Y:S06]  /*5210*/  USEL UR5, URZ, 0x1, UP0 ;  /* 0x00000001ff057887 */ /* 0x000fec0008000000 */
[----:B------:R-:W-:Y:S01]  /*5220*/  LOP3.LUT R15, R15, UR5, RZ, 0x3c, !PT ;  /* 0x000000050f0f7c12 */ /* 0x000fe2000f8e3cff */
[----:B-1----:R-:W-:Y:S01]  /*5230*/  USEL UR12, UR4, URZ, UP0 ;  /* 0x000000ff040c7287 */ /* 0x002fe20008000000 */
[----:B------:R-:W-:Y:S11]  /*5240*/  BRA.U UP1, `(.L_x_85) ;  /* 0xfffffff101f07547 */ /* 0x000ff6000b83ffff */
[----:B------:R-:W-:Y:S01]  /*5250*/  UIADD3 UR24, UPT, UPT, UR24, 0x78, URZ ;  /* 0x0000007818187890 */ /* 0x000fe2000fffe0ff */
[----:B----4-:R-:W-:-:S03]  /*5260*/  SHF.L.U32 R2, R15, 0x1f, RZ ;  /* 0x0000001f0f027819 */ /* 0x010fc600000006ff */
[----:B------:R-:W-:-:S09]  /*5270*/  ULEA UR4, UR12, UR24, 0x3 ;  /* 0x000000180c047291 */ /* 0x000fd2000f8e18ff */
[----:B------:R-:W1:Y:S02]  /*5280*/  SYNCS.PHASECHK.TRANS64.TRYWAIT P0, [UR4], R2 ;  /* 0x00000002ff0075a7 */ /* 0x000e640008001104 */
[----:B-1----:R-:W-:Y:S05]  /*5290*/  @!P0 BRA `(.L_x_86) ;  /* 0x0000003000488947 */ /* 0x002fea0003800000 */
.L_x_162:
        /* <DEDUP_REMOVED lines=9> */
.L_x_164:
[----:B------:R-:W-:-:S04]  /*5330*/  UIADD3 UR4, UPT, UPT, UR4, 0x1, URZ ;  /* 0x0000000104047890 */ /* 0x000fc8000fffe0ff */
[----:B------:R-:W-:-:S04]  /*5340*/  UISETP.NE.AND UP0, UPT, UR4, 0x3, UPT ;  /* 0x000000030400788c */ /* 0x000fc8000bf05270 */
[----:B------:R-:W-:Y:S02]  /*5350*/  USEL UR5, URZ, 0x1, UP0 ;  /* 0x00000001ff057887 */ /* 0x000fe40008000000 */
[----:B------:R-:W-:-:S04]  /*5360*/  USEL UR4, UR4, URZ, UP0 ;  /* 0x000000ff04047287 */ /* 0x000fc80008000000 */
[----:B------:R-:W-:Y:S01]  /*5370*/  ULEA UR4, UR4, UR24, 0x3 ;  /* 0x0000001804047291 */ /* 0x000fe2000f8e18ff */
[----:B-1----:R-:W-:-:S04]  /*5380*/  LOP3.LUT R2, R15, UR5, RZ, 0x3c, !PT ;  /* 0x000000050f027c12 */ /* 0x002fc8000f8e3cff */
[----:B------:R-:W-:Y:S01]  /*5390*/  SHF.L.U32 R2, R2, 0x1f, RZ ;  /* 0x0000001f02027819 */ /* 0x000fe200000006ff */
[----:B------:R-:W-:-:S07]  /*53a0*/  IMAD.U32 R0, RZ, RZ, UR4 ;  /* 0x00000004ff007e24 */ /* 0x000fce000f8e00ff */
.L_x_88:
[----:B-1----:R1:W2:Y:S02]  /*53b0*/  SYNCS.PHASECHK.TRANS64.TRYWAIT P0, [R0+URZ], R2 ;  /* 0x00000002000075a7 */ /* 0x0022a400080011ff */
[----:B--2---:R-:W-:Y:S05]  /*53c0*/  @!P0 NANOSLEEP.SYNCS 0x989680 ;  /* 0x009896800000895d */ /* 0x004fea0003900000 */
[----:B------:R-:W2:Y:S02]  /*53d0*/  @!P0 SYNCS.PHASECHK.TRANS64 P0, [R0+URZ], R2 ;  /* 0x00000002000085a7 */ /* 0x000ea400080010ff */
[----:B--2---:R-:W-:Y:S05]  /*53e0*/  @P0 EXIT ;  /* 0x000000000000094d */ /* 0x004fea0003800000 */
[----:B------:R-:W-:Y:S05]  /*53f0*/  BRA `(.L_x_88) ;  /* 0xfffffffc00ec7947 */ /* 0x000fea000383ffff */
.L_x_76:
[----:B------:R-:W-:-:S06]  /*5400*/  UISETP.GE.AND UP0, UPT, UR22, 0x4, UPT ;  /* 0x000000041600788c */ /* 0x000fcc000bf06270 */
[----:B------:R-:W-:-:S13]  /*5410*/  PLOP3.LUT P0, PT, PT, PT, UP0, 0x80, 0x8 ;  /* 0x000000000008781c */ /* 0x000fda0003f0f008 */
[----:B------:R-:W-:Y:S05]  /*5420*/  @!P0 EXIT ;  /* 0x000000000000894d */ /* 0x000fea0003800000 */
[----:B------:R-:W-:Y:S01]  /*5430*/  BAR.SYNC.DEFER_BLOCKING 0x6, 0xa0 ;  /* 0x0182800000007b1d */ /* 0x000fe20000010000 */
[C---:B------:R-:W-:Y:S01]  /*5440*/  IMAD.SHL.U32 R3, R55.reuse, 0x20, RZ ;  /* 0x0000002037037824 */ /* 0x040fe200078e00ff */
[C---:B------:R-:W-:Y:S01]  /*5450*/  LOP3.LUT P0, RZ, R55.reuse, 0x4, RZ, 0xc0, !PT ;  /* 0x0000000437ff7812 */ /* 0x040fe2000780c0ff */
[C---:B------:R-:W-:Y:S01]  /*5460*/  IMAD.SHL.U32 R2, R55.reuse, 0x10, RZ ;  /* 0x0000001037027824 */ /* 0x040fe200078e00ff */
[----:B------:R-:W-:Y:S01]  /*5470*/  CS2R R52, SRZ ;  /* 0x0000000000347805 */ /* 0x000fe2000001ff00 */
[----:B------:R-:W-:Y:S01]  /*5480*/  IMAD.SHL.U32 R44, R55, 0x4, RZ ;  /* 0x00000004372c7824 */ /* 0x000fe200078e00ff */
[----:B------:R-:W-:Y:S01]  /*5490*/  UMOV UR44, 0x400 ;  /* 0x00000400002c7882 */ /* 0x000fe20000000000 */
[----:B------:R-:W1:Y:S01]  /*54a0*/  LDCU.64 UR4, c[0x0][0x890] ;  /* 0x00011200ff0477ac */ /* 0x000e620008000a00 */
[----:B------:R-:W2:Y:S01]  /*54b0*/  LDC.64 R42, c[0x0][0x8b0] ;  /* 0x00022c00ff2a7b82 */ /* 0x000ea20000000a00 */
[----:B------:R-:W-:Y:S01]  /*54c0*/  LOP3.LUT R4, R3, 0xc0, RZ, 0xc0, !PT ;  /* 0x000000c003047812 */ /* 0x000fe200078ec0ff */
[----:B------:R-:W-:Y:S01]  /*54d0*/  IMAD.U32 R23, R55, 0x10000, RZ ;  /* 0x0001000037177824 */ /* 0x000fe200078e00ff */
[----:B------:R-:W-:Y:S01]  /*54e0*/  ULEA UR44, UR54, UR44, 0x18 ;  /* 0x0000002c362c7291 */ /* 0x000fe2000f8ec0ff */
[----:B------:R-:W-:Y:S01]  /*54f0*/  LOP3.LUT R2, R2, 0x600, RZ, 0xc0, !PT ;  /* 0x0000060002027812 */ /* 0x000fe200078ec0ff */
[----:B------:R-:W-:Y:S01]  /*5500*/  IMAD.MOV.U32 R54, RZ, RZ, 0x10 ;  /* 0x00000010ff367424 */ /* 0x000fe200078e00ff */
[----:B------:R-:W-:Y:S01]  /*5510*/  LOP3.LUT R44, R4, 0x18, R44, 0xf8, !PT ;  /* 0x00000018042c7812 */ /* 0x000fe200078ef82c */
[----:B------:R-:W-:Y:S01]  /*5520*/  IMAD.MOV.U32 R22, RZ, RZ, RZ ;  /* 0x000000ffff167224 */ /* 0x000fe200078e00ff */
[----:B------:R-:W3:Y:S01]  /*5530*/  LDC.64 R40, c[0x0][0x8a8] ;  /* 0x00022a00ff287b82 */ /* 0x000ee20000000a00 */
[----:B------:R-:W-:Y:S01]  /*5540*/  SHF.R.U32.HI R4, RZ, 0x1, R55 ;  /* 0x00000001ff047819 */ /* 0x000fe20000011637 */
[----:B------:R-:W-:Y:S01]  /*5550*/  IMAD.MOV.U32 R51, RZ, RZ, RZ ;  /* 0x000000ffff337224 */ /* 0x000fe200078e00ff */
[----:B------:R-:W-:Y:S01]  /*5560*/  LOP3.LUT R2, R2, 0x20, R3, 0xf8, !PT ;  /* 0x0000002002027812 */ /* 0x000fe200078ef803 */
[----:B------:R-:W4:Y:S01]  /*5570*/  LDCU UR63, c[0x0][0x370] ;  /* 0x00006e00ff3f77ac */ /* 0x000f220008000800 */
[----:B------:R-:W-:-:S02]  /*5580*/  LOP3.LUT R23, R23, 0x600000, RZ, 0xc0, !PT ;  /* 0x0060000017177812 */ /* 0x000fc400078ec0ff */
[----:B------:R-:W-:Y:S01]  /*5590*/  LOP3.LUT R44, R44, 0x8, R4, 0x78, !PT ;  /* 0x000000082c2c7812 */ /* 0x000fe200078e7804 */
[----:B------:R-:W4:Y:S01]  /*55a0*/  LDS R0, [UR44+0x150] ;  /* 0x0001502cff007984 */ /* 0x000f220008000800 */
[----:B-1----:R-:W-:Y:S01]  /*55b0*/  IMAD.U32 R57, RZ, RZ, UR4 ;  /* 0x00000004ff397e24 */ /* 0x002fe2000f8e00ff */
[----:B------:R-:W-:Y:S01]  /*55c0*/  UIADD3 UR4, UPT, UPT, UR44, 0x200, URZ ;  /* 0x000002002c047890 */ /* 0x000fe2000fffe0ff */
[----:B------:R-:W-:Y:S01]  /*55d0*/  LOP3.LUT R2, R2, 0x100, R3, 0xf8, !PT ;  /* 0x0000010002027812 */ /* 0x000fe200078ef803 */
[----:B------:R-:W-:Y:S01]  /*55e0*/  IMAD.U32 R56, RZ, RZ, UR5 ;  /* 0x00000005ff387e24 */ /* 0x000fe2000f8e00ff */
[----:B------:R-:W-:Y:S01]  /*55f0*/  LOP3.LUT R55, R55, 0x60, RZ, 0xc0, !PT ;  /* 0x0000006037377812 */ /* 0x000fe200078ec0ff */
[----:B------:R-:W1:Y:S01]  /*5600*/  LDCU UR43, c[0x0][0xb0c] ;  /* 0x00016180ff2b77ac */ /* 0x000e620008000800 */
[----:B------:R-:W-:Y:S01]  /*5610*/  LOP3.LUT R44, R2, R44, RZ, 0xfc, !PT ;  /* 0x0000002c022c7212 */ /* 0x000fe200078efcff */
[----:B------:R-:W-:Y:S01]  /*5620*/  IMAD.U32 R59, RZ, RZ, UR4 ;  /* 0x00000004ff3b7e24 */ /* 0x000fe2000f8e00ff */
[----:B------:R-:W-:Y:S01]  /*5630*/  SEL R54, R54, 0xfffffff0, !P0 ;  /* 0xfffffff036367807 */ /* 0x000fe20004000000 */
[----:B------:R-:W1:Y:S01]  /*5640*/  LDCU UR39, c[0x0][0xb30] ;  /* 0x00016600ff2777ac */ /* 0x000e620008000800 */
[----:B------:R-:W1:Y:S01]  /*5650*/  LDCU.64 UR60, c[0x0][0x888] ;  /* 0x00011100ff3c77ac */ /* 0x000e620008000a00 */
[----:B------:R-:W1:Y:S01]  /*5660*/  LDCU.64 UR40, c[0x0][0xb28] ;  /* 0x00016500ff2877ac */ /* 0x000e620008000a00 */
[----:B------:R-:W1:Y:S01]  /*5670*/  LDCU.128 UR56, c[0x0][0xb10] ;  /* 0x00016200ff3877ac */ /* 0x000e620008000c00 */
[----:B------:R-:W1:Y:S01]  /*5680*/  LDCU UR62, c[0x0][0x374] ;  /* 0x00006e80ff3e77ac */ /* 0x000e620008000800 */
[----:B------:R-:W-:Y:S01]  /*5690*/  UMOV UR55, 0x1 ;  /* 0x0000000100377882 */ /* 0x000fe20000000000 */
[----:B------:R-:W-:Y:S01]  /*56a0*/  UMOV UR46, URZ ;  /* 0x000000ff002e7c82 */ /* 0x000fe20008000000 */
[----:B------:R-:W-:Y:S01]  /*56b0*/  UMOV UR53, URZ ;  /* 0x000000ff00357c82 */ /* 0x000fe20008000000 */
[----:B------:R-:W-:Y:S01]  /*56c0*/  UMOV UR52, URZ ;  /* 0x000000ff00347c82 */ /* 0x000fe20008000000 */
[----:B-1234-:R-:W-:-:S07]  /*56d0*/  IMAD.IADD R23, R0, 0x1, R23 ;  /* 0x0000000100177824 */ /* 0x01efce00078e0217 */
.L_x_119:
[C---:B------:R-:W-:Y:S02]  /*56e0*/  LEA R0, R51.reuse, UR44, 0x3 ;  /* 0x0000002c33007c11 */ /* 0x040fe4000f8e18ff */
[----:B------:R-:W-:Y:S02]  /*56f0*/  SHF.L.U32 R2, R52, 0x1f, RZ ;  /* 0x0000001f34027819 */ /* 0x000fe400000006ff */
[----:B-1----:R-:W-:Y:S02]  /*5700*/  LEA R4, R51, UR44, 0x4 ;  /* 0x0000002c33047c11 */ /* 0x002fe4000f8e20ff */
[----:B------:R-:W1:Y:S02]  /*5710*/  SYNCS.PHASECHK.TRANS64.TRYWAIT P0, [R0+URZ+0xa0], R2 ;  /* 0x0000a002000075a7 */ /* 0x000e6400080011ff */
[----:B-1----:R-:W-:Y:S05]  /*5720*/  @!P0 BRA `(.L_x_89) ;  /* 0x0000002c00548947 */ /* 0x002fea0003800000 */
.L_x_165:
[----:B------:R-:W-:Y:S01]  /*5730*/  R2UR UR7, R58 ;  /* 0x000000003a0772ca */ /* 0x000fe200000e0000 */
[----:B------:R-:W2:Y:S01]  /*5740*/  LDS.128 R4, [R4+0x130] ;  /* 0x0001300004047984 */ /* 0x000ea20000000c00 */
[----:B-1----:R-:W-:Y:S01]  /*5750*/  VIADD R0, R0, 0xb0 ;  /* 0x000000b000007836 */ /* 0x002fe20000000000 */
[----:B------:R-:W-:Y:S04]  /*5760*/  UISETP.GE.AND UP0, UPT, UR42, 0x1, UPT ;  /* 0x000000012a00788c */ /* 0x000fe8000bf06270 */
[----:B------:R-:W-:Y:S01]  /*5770*/  PRMT R0, RZ, 0x654, R0 ;  /* 0x00000654ff007816 */ /* 0x000fe20000000000 */
[----:B------:R-:W-:Y:S01]  /*5780*/  @!PT LDS RZ, [RZ] ;  /* 0x00000000fffff984 */ /* 0x000fe20000000800 */
[----:B------:R-:W-:Y:S01]  /*5790*/  @!PT LDS RZ, [RZ] ;  /* 0x00000000fffff984 */ /* 0x000fe20000000800 */
[----:B------:R-:W-:Y:S01]  /*57a0*/  @!PT LDS RZ, [RZ] ;  /* 0x00000000fffff984 */ /* 0x000fe20000000800 */
[----:B------:R-:W-:Y:S01]  /*57b0*/  @!PT LDS RZ, [RZ] ;  /* 0x00000000fffff984 */ /* 0x000fe20000000800 */
[----:B------:R1:W-:Y:S06]  /*57c0*/  MEMBAR.ALL.CTA ;  /* 0x0000000000007992 */ /* 0x0003ec0000008000 */
[----:B-1----:R-:W1:Y:S02]  /*57d0*/  FENCE.VIEW.ASYNC.S ;  /* 0x00000000000073c6 */ /* 0x002e640000000000 */
[----:B-1----:R1:W-:Y:S01]  /*57e0*/  SYNCS.ARRIVE.TRANS64.RED.A1T0 RZ, [R0+URZ], RZ ;  /* 0x000000ff00ff79a7 */ /* 0x0023e200081004ff */
[----:B--2---:R-:W-:Y:S11]  /*57f0*/  LOP3.LUT P0, RZ, R6, 0x1, RZ, 0xc0, !PT ;  /* 0x0000000106ff7812 */ /* 0x004ff6000780c0ff */
[----:B------:R-:W-:Y:S02]  /*5800*/  @!UPT UIADD3 URZ, UPT, UPT, URZ, URZ, URZ ;  /* 0x000000fffffff290 */ /* 0x000fe4000fffe0ff */
[----:B------:R-:W-:Y:S01]  /*5810*/  VOTEU.ANY UP1, P0 ;  /* 0x0000000000ff7886 */ /* 0x000fe20000020100 */
[----:B------:R-:W-:Y:S01]  /*5820*/  PLOP3.LUT P0, PT, PT, PT, UP1, 0x80, 0x8 ;  /* 0x000000000008781c */ /* 0x000fe20003f0f018 */
[----:B------:R-:W-:Y:S06]  /*5830*/  UP2UR UR4, UPR, URZ, 0x2 ;  /* 0x00000002ff047883 */ /* 0x000fec0008000000 */
[----:B------:R-:W-:Y:S06]  /*5840*/  IMAD.U32 R60, RZ, RZ, UR4 ;  /* 0x00000004ff3c7e24 */ /* 0x000fec000f8e00ff */
[----:B------:R-:W-:Y:S02]  /*5850*/  @P0 SHF.R.U32.HI R2, RZ, 0x10, R5 ;  /* 0x00000010ff020819 */ /* 0x000fe40000011605 */
[----:B------:R-:W-:Y:S02]  /*5860*/  @P0 MOV R3, R4 ;  /* 0x0000000400030202 */ /* 0x000fe40000000f00 */
[----:B------:R-:W-:Y:S02]  /*5870*/  @P0 R2UR UR4, R2 ;  /* 0x00000000020402ca */ /* 0x000fe400000e0000 */
[----:B------:R-:W-:Y:S02]  /*5880*/  @P0 LOP3.LUT R4, R5, 0xffff, RZ, 0xc0, !PT ;  /* 0x0000ffff05040812 */ /* 0x000fe400078ec0ff */
[----:B------:R-:W-:Y:S02]  /*5890*/  @P0 R2UR UR6, R3 ;  /* 0x00000000030602ca */ /* 0x000fe400000e0000 */
[----:B------:R-:W-:Y:S07]  /*58a0*/  @P0 R2UR UR5, R4 ;  /* 0x00000000040502ca */ /* 0x000fee00000e0000 */
[----:B------:R-:W-:Y:S02]  /*58b0*/  @UP1 UMOV UR7, UR4 ;  /* 0x0000000400071c82 */ /* 0x000fe40008000000 */
[----:B------:R-:W-:Y:S02]  /*58c0*/  IMAD.U32 R58, RZ, RZ, UR7 ;  /* 0x00000007ff3a7e24 */ /* 0x000fe4000f8e00ff */
[----:B------:R-:W-:Y:S02]  /*58d0*/  @UP1 UMOV UR38, UR6 ;  /* 0x0000000600261c82 */ /* 0x000fe40008000000 */
[----:B------:R-:W-:Y:S01]  /*58e0*/  @UP1 UMOV UR37, UR5 ;  /* 0x0000000500251c82 */ /* 0x000fe20008000000 */
[----:B-1----:R-:W-:Y:S05]  /*58f0*/  BRA.U !UP0, `(.L_x_90) ;  /* 0x0000000108cc7547 */ /* 0x002fea000b800000 */
[----:B------:R-:W1:Y:S01]  /*5900*/  LDCU UR12, c[0x0][0xb20] ;  /* 0x00016400ff0c77ac */ /* 0x000e620008000800 */
[----:B------:R-:W-:Y:S02]  /*5910*/  UIMAD.WIDE.U32 UR4, UR62, UR59, URZ ;  /* 0x0000003b3e0472a5 */ /* 0x000fe4000f8e00ff */
[----:B------:R-:W-:Y:S02]  /*5920*/  UIMAD.WIDE.U32 UR6, UR63, UR56, URZ ;  /* 0x000000383f0672a5 */ /* 0x000fe4000f8e00ff */
[----:B------:R-:W-:Y:S02]  /*5930*/  UISETP.NE.AND UP0, UPT, UR58, 0x1, UPT ;  /* 0x000000013a00788c */ /* 0x000fe4000bf05270 */
[----:B------:R-:W-:Y:S02]  /*5940*/  UIMAD.WIDE.U32 UR8, UR37, UR59, URZ ;  /* 0x0000003b250872a5 */ /* 0x000fe4000f8e00ff */
[----:B------:R-:W-:Y:S02]  /*5950*/  UIMAD.WIDE.U32 UR10, UR38, UR56, URZ ;  /* 0x00000038260a72a5 */ /* 0x000fe4000f8e00ff */
[----:B------:R-:W-:Y:S02]  /*5960*/  UISETP.NE.AND UP1, UPT, UR43, 0x1, UPT ;  /* 0x000000012b00788c */ /* 0x000fe4000bf25270 */
[----:B------:R-:W-:Y:S01]  /*5970*/  UISETP.NE.AND UP2, UPT, UR42, 0x1, UPT ;  /* 0x000000012a00788c */ /* 0x000fe2000bf45270 */
[----:B------:R-:W-:Y:S02]  /*5980*/  UMOV UR4, UR5 ;  /* 0x0000000500047c82 */ /* 0x000fe40008000000 */
[----:B-1----:R-:W-:Y:S03]  /*5990*/  USHF.R.U32.HI UR5, URZ, UR12, UR4 ;  /* 0x0000000cff057299 */ /* 0x002fe60008011604 */
[----:B------:R-:W-:Y:S02]  /*59a0*/  UMOV UR4, UR7 ;  /* 0x0000000700047c82 */ /* 0x000fe40008000000 */
[----:B------:R-:W-:Y:S02]  /*59b0*/  USHF.R.U32.HI UR7, URZ, UR57, UR4 ;  /* 0x00000039ff077299 */ /* 0x000fe40008011604 */
[----:B------:R-:W-:Y:S02]  /*59c0*/  USEL UR4, UR62, UR5, !UP0 ;  /* 0x000000053e047287 */ /* 0x000fe4000c000000 */
[----:B------:R-:W-:Y:S01]  /*59d0*/  USEL UR7, UR63, UR7, !UP1 ;  /* 0x000000073f077287 */ /* 0x000fe2000c800000 */
[----:B------:R-:W-:Y:S01]  /*59e0*/  UMOV UR5, UR9 ;  /* 0x0000000900057c82 */ /* 0x000fe20008000000 */
[----:B------:R-:W-:Y:S02]  /*59f0*/  UIMAD.WIDE.U32 UR8, UR4, UR40, URZ ;  /* 0x00000028040872a5 */ /* 0x000fe4000f8e00ff */
[----:B------:R-:W-:Y:S03]  /*5a00*/  USHF.R.U32.HI UR6, URZ, UR12, UR5 ;  /* 0x0000000cff067299 */ /* 0x000fe60008011605 */
[----:B------:R-:W-:Y:S01]  /*5a10*/  UMOV UR5, UR11 ;  /* 0x0000000b00057c82 */ /* 0x000fe20008000000 */
[----:B------:R-:W-:Y:S02]  /*5a20*/  UIMAD.WIDE.U32 UR10, UR7, UR40, URZ ;  /* 0x00000028070a72a5 */ /* 0x000fe4000f8e00ff */
[----:B------:R-:W-:Y:S02]  /*5a30*/  USHF.R.U32.HI UR12, URZ, UR57, UR5 ;  /* 0x00000039ff0c7299 */ /* 0x000fe40008011605 */
[----:B------:R-:W-:Y:S01]  /*5a40*/  USEL UR6, UR37, UR6, !UP0 ;  /* 0x0000000625067287 */ /* 0x000fe2000c000000 */
[----:B------:R-:W-:Y:S02]  /*5a50*/  UMOV UR5, UR9 ;  /* 0x0000000900057c82 */ /* 0x000fe40008000000 */
[----:B------:R-:W-:Y:S01]  /*5a60*/  UMOV UR10, UR11 ;  /* 0x0000000b000a7c82 */ /* 0x000fe20008000000 */
[----:B------:R-:W-:Y:S02]  /*5a70*/  @UP2 USHF.R.U32.HI UR4, URZ, UR41, UR5 ;  /* 0x00000029ff042299 */ /* 0x000fe40008011605 */
[----:B------:R-:W-:Y:S02]  /*5a80*/  @UP2 USHF.R.U32.HI UR7, URZ, UR41, UR10 ;  /* 0x00000029ff072299 */ /* 0x000fe4000801160a */
[----:B------:R-:W-:Y:S02]  /*5a90*/  UIMAD UR4, UR42, UR4, URZ ;  /* 0x000000042a0472a4 */ /* 0x000fe4000f8e02ff */
[----:B------:R-:W-:Y:S02]  /*5aa0*/  UIMAD.WIDE.U32 UR10, UR6, UR40, URZ ;  /* 0x00000028060a72a5 */ /* 0x000fe4000f8e00ff */
[----:B------:R-:W-:Y:S02]  /*5ab0*/  USEL UR5, UR38, UR12, !UP1 ;  /* 0x0000000c26057287 */ /* 0x000fe4000c800000 */
[----:B------:R-:W-:Y:S02]  /*5ac0*/  UIMAD UR8, UR42, UR7, URZ ;  /* 0x000000072a0872a4 */ /* 0x000fe4000f8e02ff */
[----:B------:R-:W-:Y:S03]  /*5ad0*/  UISETP.GE.AND UP0, UPT, UR6, UR4, UPT ;  /* 0x000000040600728c */ /* 0x000fe6000bf06270 */
[----:B------:R-:W-:Y:S01]  /*5ae0*/  UMOV UR4, UR11 ;  /* 0x0000000b00047c82 */ /* 0x000fe20008000000 */
[----:B------:R-:W-:Y:S02]  /*5af0*/  UISETP.GE.OR UP0, UPT, UR5, UR8, UP0 ;  /* 0x000000080500728c */ /* 0x000fe40008706670 */
[----:B------:R-:W-:Y:S02]  /*5b00*/  USHF.R.U32.HI UR4, URZ, UR41, UR4 ;  /* 0x00000029ff047299 */ /* 0x000fe40008011604 */
[----:B------:R-:W-:Y:S02]  /*5b10*/  UIMAD.WIDE.U32 UR8, UR5, UR40, URZ ;  /* 0x00000028050872a5 */ /* 0x000fe4000f8e00ff */
[----:B------:R-:W-:Y:S02]  /*5b20*/  USEL UR11, UR6, UR4, !UP2 ;  /* 0x00000004060b7287 */ /* 0x000fe4000d000000 */
[----:B------:R-:W-:Y:S02]  /*5b30*/  UIADD3 UR8, UPT, UPT, -UR5, URZ, URZ ;  /* 0x000000ff05087290 */ /* 0x000fe4000fffe1ff */
[----:B------:R-:W-:Y:S01]  /*5b40*/  UIADD3 UR10, UPT, UPT, -UR11, URZ, URZ ;  /* 0x000000ff0b0a7290 */ /* 0x000fe2000fffe1ff */
[----:B------:R-:W-:Y:S01]  /*5b50*/  @!UP0 UMOV UR4, UR9 ;  /* 0x0000000900048c82 */ /* 0x000fe20008000000 */
[----:B------:R-:W-:Y:S02]  /*5b60*/  UIADD3 UR9, UPT, UPT, -UR6, URZ, URZ ;  /* 0x000000ff06097290 */ /* 0x000fe4000fffe1ff */
[----:B------:R-:W-:Y:S02]  /*5b70*/  @!UP0 USHF.R.U32.HI UR4, URZ, UR41, UR4 ;  /* 0x00000029ff048299 */ /* 0x000fe40008011604 */
[----:B------:R-:W-:Y:S02]  /*5b80*/  UIMAD UR10, UR42, UR10, UR6 ;  /* 0x0000000a2a0a72a4 */ /* 0x000fe4000f8e0206 */
[----:B------:R-:W-:Y:S04]  /*5b90*/  @!UP0 USEL UR4, UR5, UR4, !UP2 ;  /* 0x0000000405048287 */ /* 0x000fe8000d000000 */
[----:B------:R-:W-:Y:S02]  /*5ba0*/  @!UP0 UIMAD UR10, UR7, UR10, UR4 ;  /* 0x0000000a070a82a4 */ /* 0x000fe4000f8e0204 */
[----:B------:R-:W-:Y:S02]  /*5bb0*/  @!UP0 UIADD3 UR11, UPT, UPT, UR11, -UR4, URZ ;  /* 0x800000040b0b8290 */ /* 0x000fe4000fffe0ff */
[----:B------:R-:W-:Y:S02]  /*5bc0*/  UIMAD UR7, UR43, UR8, UR38 ;  /* 0x000000082b0772a4 */ /* 0x000fe4000f8e0226 */
[----:B------:R-:W-:Y:S02]  /*5bd0*/  @!UP0 UIMAD UR6, UR11, UR42, UR5 ;  /* 0x0000002a0b0682a4 */ /* 0x000fe4000f8e0205 */
[----:B------:R-:W-:Y:S01]  /*5be0*/  UIMAD UR4, UR58, UR9, UR37 ;  /* 0x000000093a0472a4 */ /* 0x000fe2000f8e0225 */
[----:B------:R-:W-:Y:S02]  /*5bf0*/  @!UP0 UMOV UR5, UR10 ;  /* 0x0000000a00058c82 */ /* 0x000fe40008000000 */
[----:B------:R-:W-:Y:S02]  /*5c00*/  UIMAD UR38, UR5, UR43, UR7 ;  /* 0x0000002b052672a4 */ /* 0x000fe4000f8e0207 */
[----:B------:R-:W-:Y:S11]  /*5c10*/  UIMAD UR37, UR6, UR58, UR4 ;  /* 0x0000003a062572a4 */ /* 0x000ff6000f8e0204 */
[----:B------:R-:W-:Y:S01]  /*5c20*/  @!UPT UIADD3 URZ, UPT, UPT, URZ, URZ, URZ ;  /* 0x000000fffffff290 */ /* 0x000fe2000fffe0ff */
.L_x_90:
[----:B------:R-:W-:Y:S01]  /*5c30*/  UISETP.NE.AND UP0, UPT, UR39, 0x1, UPT ;  /* 0x000000012700788c */ /* 0x000fe2000bf05270 */
[----:B------:R-:W-:Y:S01]  /*5c40*/  R2UR UR11, R59 ;  /* 0x000000003b0b72ca */ /* 0x000fe200000e0000 */
[----:B------:R-:W-:Y:S01]  /*5c50*/  USHF.L.U32 UR50, UR25, 0x6, URZ ;  /* 0x0000000619327899 */ /* 0x000fe200080006ff */
[----:B------:R-:W-:Y:S01]  /*5c60*/  IADD3 R51, PT, PT, R51, 0x1, RZ ;  /* 0x0000000133337810 */ /* 0x000fe20007ffe0ff */
[----:B------:R-:W-:Y:S07]  /*5c70*/  USHF.L.U32 UR49, UR26, 0x6, URZ ;  /* 0x000000061a317899 */ /* 0x000fee00080006ff */
[----:B------:R-:W1:Y:S01]  /*5c80*/  @!UP0 LDCU.128 UR12, c[0x0][0xb10] ;  /* 0x00016200ff0c87ac */ /* 0x000e620008000c00 */
[----:B------:R-:W2:Y:S01]  /*5c90*/  @!UP0 LDCU UR5, c[0x0][0xb0c] ;  /* 0x00016180ff0587ac */ /* 0x000ea20008000800 */
[----:B------:R-:W3:Y:S01]  /*5ca0*/  @!UP0 LDCU UR10, c[0x0][0xb20] ;  /* 0x00016400ff0a87ac */ /* 0x000ee20008000800 */
[----:B-1----:R-:W-:Y:S02]  /*5cb0*/  UIMAD.WIDE.U32 UR8, UR38, UR12, URZ ;  /* 0x0000000c260872a5 */ /* 0x002fe4000f8e00ff */
[----:B------:R-:W-:Y:S02]  /*5cc0*/  UIMAD.WIDE.U32 UR6, UR37, UR15, URZ ;  /* 0x0000000f250672a5 */ /* 0x000fe4000f8e00ff */
[----:B------:R-:W-:Y:S03]  /*5cd0*/  @!UP0 UISETP.NE.AND UP1, UPT, UR14, 0x1, UPT ;  /* 0x000000010e00888c */ /* 0x000fe6000bf25270 */
[----:B------:R-:W-:Y:S01]  /*5ce0*/  @!UP0 UMOV UR4, UR9 ;  /* 0x0000000900048c82 */ /* 0x000fe20008000000 */
[----:B--2---:R-:W-:Y:S02]  /*5cf0*/  @!UP0 UISETP.NE.AND UP2, UPT, UR5, 0x1, UPT ;  /* 0x000000010500888c */ /* 0x004fe4000bf45270 */
[----:B------:R-:W-:Y:S01]  /*5d00*/  @!UP0 USHF.R.U32.HI UR4, URZ, UR13, UR4 ;  /* 0x0000000dff048299 */ /* 0x000fe20008011604 */
[----:B------:R-:W-:Y:S02]  /*5d10*/  @!UP0 UMOV UR6, UR7 ;  /* 0x0000000700068c82 */ /* 0x000fe40008000000 */
[----:B---3--:R-:W-:Y:S02]  /*5d20*/  @!UP0 USHF.R.U32.HI UR6, URZ, UR10, UR6 ;  /* 0x0000000aff068299 */ /* 0x008fe40008011606 */
[----:B------:R-:W-:Y:S02]  /*5d30*/  @!UP0 USEL UR7, UR38, UR4, !UP2 ;  /* 0x0000000426078287 */ /* 0x000fe4000d000000 */
[----:B------:R-:W-:Y:S04]  /*5d40*/  @!UP0 USEL UR6, UR37, UR6, !UP1 ;  /* 0x0000000625068287 */ /* 0x000fe8000c800000 */
[----:B------:R-:W-:Y:S02]  /*5d50*/  @!UP0 UIADD3 UR4, UPT, UPT, -UR7, UR6, URZ ;  /* 0x0000000607048290 */ /* 0x000fe4000fffe1ff */
[----:B------:R-:W-:Y:S02]  /*5d60*/  @!UP0 UIADD3 UR6, UPT, UPT, UR7, -UR6, URZ ;  /* 0x8000000607068290 */ /* 0x000fe4000fffe0ff */
[----:B------:R-:W-:Y:S02]  /*5d70*/  @!UP0 UIMAD UR38, UR4, UR5, UR38 ;  /* 0x00000005042682a4 */ /* 0x000fe4000f8e0226 */
[----:B------:R-:W-:Y:S02]  /*5d80*/  @!UP0 UIMAD UR37, UR6, UR14, UR37 ;  /* 0x0000000e062582a4 */ /* 0x000fe4000f8e0225 */
[----:B------:R-:W-:Y:S09]  /*5d90*/  ULOP3.LUT UP0, URZ, UR11, 0x1b0, URZ, 0xc0, !UPT ;  /* 0x000001b00bff7892 */ /* 0x000ff2000f80c0ff */
[----:B------:R-:W-:Y:S05]  /*5da0*/  BRA.U !UP0, `(.L_x_91) ;  /* 0x00000001087c7547 */ /* 0x000fea000b800000 */
[----:B------:R-:W1:Y:S01]  /*5db0*/  LDCU.64 UR8, c[0x4][0x80] ;  /* 0x01001000ff0877ac */ /* 0x000e620008000a00 */
[----:B------:R-:W-:Y:S01]  /*5dc0*/  MOV R2, 0x0 ;  /* 0x0000000000027802 */ /* 0x000fe20000000f00 */
[----:B------:R-:W-:Y:S02]  /*5dd0*/  HFMA2 R12, -RZ, RZ, 0, 5.9604644775390625e-08 ;  /* 0x00000001ff0c7431 */ /* 0x000fe400000001ff */
[----:B------:R-:W-:Y:S01]  /*5de0*/  IMAD.MOV.U32 R8, RZ, RZ, 0x70 ;  /* 0x00000070ff087424 */ /* 0x000fe200078e00ff */
[----:B------:R2:W3:Y:S01]  /*5df0*/  LDC.64 R14, c[0x4][R2] ;  /* 0x01000000020e7b82 */ /* 0x0004e20000000a00 */
[----:B------:R-:W4:Y:S01]  /*5e00*/  LDCU.64 UR6, c[0x4][0x88] ;  /* 0x01001100ff0677ac */ /* 0x000f220008000a00 */
[----:B------:R-:W-:Y:S01]  /*5e10*/  IMAD.MOV.U32 R13, RZ, RZ, RZ ;  /* 0x000000ffff0d7224 */ /* 0x000fe200078e00ff */
[----:B------:R-:W2:Y:S01]  /*5e20*/  LDCU.64 UR4, c[0x4][0x8] ;  /* 0x01000100ff0477ac */ /* 0x000ea20008000a00 */
[----:B-1----:R-:W-:Y:S01]  /*5e30*/  MOV R5, UR9 ;  /* 0x0000000900057c02 */ /* 0x002fe20008000f00 */
[----:B------:R-:W-:Y:S01]  /*5e40*/  IMAD.U32 R4, RZ, RZ, UR8 ;  /* 0x00000008ff047e24 */ /* 0x000fe2000f8e00ff */
[----:B----4-:R-:W-:Y:S01]  /*5e50*/  MOV R7, UR7 ;  /* 0x0000000700077c02 */ /* 0x010fe20008000f00 */
[----:B------:R-:W-:Y:S01]  /*5e60*/  IMAD.U32 R6, RZ, RZ, UR6 ;  /* 0x00000006ff067e24 */ /* 0x000fe2000f8e00ff */
[----:B--2---:R-:W-:Y:S01]  /*5e70*/  MOV R11, UR5 ;  /* 0x00000005000b7c02 */ /* 0x004fe20008000f00 */
[----:B------:R-:W-:Y:S02]  /*5e80*/  IMAD.U32 R10, RZ, RZ, UR4 ;  /* 0x00000004ff0a7e24 */ /* 0x000fe4000f8e00ff */
[----:B------:R-:W-:Y:S07]  /*5e90*/  LEPC R20, `(.L_x_92) ;  /* 0x000000001014794e */ /* 0x000fee0000000000 */
[----:B---3-5:R-:W-:Y:S05]  /*5ea0*/  CALL.ABS.NOINC R14 ;  /* 0x000000000e007343 */ /* 0x028fea0003c00000 */
.L_x_92:
[----:B------:R-:W1:Y:S01]  /*5eb0*/  LDCU.64 UR8, c[0x4][0x80] ;  /* 0x01001000ff0877ac */ /* 0x000e620008000a00 */
[----:B------:R-:W2:Y:S01]  /*5ec0*/  LDC.64 R2, c[0x4][R2] ;  /* 0x0100000002027b82 */ /* 0x000ea20000000a00 */
[----:B------:R-:W-:Y:S02]  /*5ed0*/  HFMA2 R12, -RZ, RZ, 0, 5.9604644775390625e-08 ;  /* 0x00000001ff0c7431 */ /* 0x000fe400000001ff */
[----:B------:R-:W-:Y:S02]  /*5ee0*/  IMAD.MOV.U32 R8, RZ, RZ, 0x70 ;  /* 0x00000070ff087424 */ /* 0x000fe400078e00ff */
[----:B------:R-:W-:Y:S01]  /*5ef0*/  IMAD.MOV.U32 R13, RZ, RZ, RZ ;  /* 0x000000ffff0d7224 */ /* 0x000fe200078e00ff */
[----:B------:R-:W3:Y:S01]  /*5f00*/  LDCU.64 UR6, c[0x4][0x88] ;  /* 0x01001100ff0677ac */ /* 0x000ee20008000a00 */
[----:B------:R-:W4:Y:S01]  /*5f10*/  LDCU.64 UR4, c[0x4][0x8] ;  /* 0x01000100ff0477ac */ /* 0x000f220008000a00 */
[----:B-1----:R-:W-:Y:S02]  /*5f20*/  MOV R4, UR8 ;  /* 0x0000000800047c02 */ /* 0x002fe40008000f00 */
[----:B------:R-:W-:Y:S02]  /*5f30*/  MOV R5, UR9 ;  /* 0x0000000900057c02 */ /* 0x000fe40008000f00 */
[----:B---3--:R-:W-:Y:S01]  /*5f40*/  MOV R7, UR7 ;  /* 0x0000000700077c02 */ /* 0x008fe20008000f00 */
[----:B------:R-:W-:Y:S01]  /*5f50*/  IMAD.U32 R6, RZ, RZ, UR6 ;  /* 0x00000006ff067e24 */ /* 0x000fe2000f8e00ff */
[----:B----4-:R-:W-:Y:S01]  /*5f60*/  MOV R11, UR5 ;  /* 0x00000005000b7c02 */ /* 0x010fe20008000f00 */
[----:B------:R-:W-:Y:S02]  /*5f70*/  IMAD.U32 R10, RZ, RZ, UR4 ;  /* 0x00000004ff0a7e24 */ /* 0x000fe4000f8e00ff */
[----:B------:R-:W-:Y:S07]  /*5f80*/  LEPC R20, `(.L_x_91) ;  /* 0x000000001014794e */ /* 0x000fee0000000000 */
[----:B--2---:R-:W-:Y:S05]  /*5f90*/  CALL.ABS.NOINC R2 ;  /* 0x0000000002007343 */ /* 0x004fea0003c00000 */
.L_x_91:
[----:B------:R-:W-:Y:S02]  /*5fa0*/  R2UR UR6, R49 ;  /* 0x00000000310672ca */ /* 0x000fe400000e0000 */
[----:B------:R-:W-:Y:S02]  /*5fb0*/  R2UR UR5, R57 ;  /* 0x00000000390572ca */ /* 0x000fe400000e0000 */
[----:B------:R-:W-:Y:S02]  /*5fc0*/  R2UR UR4, R56 ;  /* 0x00000000380472ca */ /* 0x000fe400000e0000 */
[----:B------:R-:W-:Y:S02]  /*5fd0*/  ISETP.NE.U32.AND P4, PT, R42, RZ, PT ;  /* 0x000000ff2a00720c */ /* 0x000fe40003f85070 */
[----:B------:R-:W-:Y:S02]  /*5fe0*/  ISETP.NE.U32.AND P2, PT, RZ, UR60, PT ;  /* 0x0000003cff007c0c */ /* 0x000fe4000bf45070 */
[----:B------:R-:W-:Y:S02]  /*5ff0*/  ISETP.NE.AND.EX P4, PT, R43, RZ, PT, P4 ;  /* 0x000000ff2b00720c */ /* 0x000fe40003f85340 */
[----:B------:R-:W-:Y:S01]  /*6000*/  ISETP.NE.AND.EX P2, PT, RZ, UR61, PT, P2 ;  /* 0x0000003dff007c0c */ /* 0x000fe2000bf45320 */
[----:B------:R-:W-:Y:S02]  /*6010*/  UISETP.NE.AND UP2, UPT, UR6, URZ, UPT ;  /* 0x000000ff0600728c */ /* 0x000fe4000bf45270 */
[----:B------:R-:W-:Y:S04]  /*6020*/  UISETP.NE.U32.AND UP0, UPT, UR5, URZ, UPT ;  /* 0x000000ff0500728c */ /* 0x000fe8000bf05070 */
[----:B------:R-:W-:Y:S01]  /*6030*/  UISETP.NE.AND.EX UP1, UPT, UR4, URZ, UPT, UP0 ;  /* 0x000000ff0400728c */ /* 0x000fe2000bf25300 */
[----:B------:R-:W-:Y:S01]  /*6040*/  PLOP3.LUT P1, PT, PT, PT, UP2, 0x80, 0x8 ;  /* 0x000000000008781c */ /* 0x000fe20003f2f028 */
[----:B------:R-:W-:Y:S03]  /*6050*/  UPLOP3.LUT UP0, UPT, UPT, UPT, UPT, 0x40, 0x4 ;  /* 0x000000000004789c */ /* 0x000fe60003f0e870 */
[----:B------:R-:W-:Y:S06]  /*6060*/  @UP2 UPLOP3.LUT UP0, UPT, UPT, UPT, UP1, 0x80, 0x8 ;  /* 0x000000000008289c */ /* 0x000fec0003f0f010 */
[----:B------:R-:W-:Y:S01]  /*6070*/  PLOP3.LUT P0, PT, PT, PT, UP0, 0x80, 0x8 ;  /* 0x000000000008781c */ /* 0x000fe20003f0f008 */
[----:B------:R-:W-:Y:S01]  /*6080*/  @!UPT UIADD3 URZ, UPT, UPT, URZ, URZ, URZ ;  /* 0x000000fffffff290 */ /* 0x000fe2000fffe0ff */
[----:B------:R-:W-:Y:S11]  /*6090*/  BRA.U !UP1, `(.L_x_93) ;  /* 0x0000000109407547 */ /* 0x000ff6000b800000 */
[----:B------:R-:W-:Y:S01]  /*60a0*/  UISETP.NE.U32.AND UP0, UPT, UR60, URZ, UPT ;  /* 0x000000ff3c00728c */ /* 0x000fe2000bf05070 */
[----:B------:R-:W-:Y:S01]  /*60b0*/  R2UR UR6, R57 ;  /* 0x00000000390672ca */ /* 0x000fe200000e0000 */
[----:B------:R-:W1:Y:S01]  /*60c0*/  LDCU.64 UR8, c[0x0][0x358] ;  /* 0x00006b00ff0877ac */ /* 0x000e620008000a00 */
[----:B------:R-:W-:Y:S02]  /*60d0*/  HFMA2 R45, -RZ, RZ, 0, 5.9604644775390625e-08 ;  /* 0x00000001ff2d7431 */ /* 0x000fe400000001ff */
[----:B------:R-:W-:Y:S01]  /*60e0*/  IMAD.MOV.U32 R0, RZ, RZ, 0x1 ;  /* 0x00000001ff007424 */ /* 0x000fe200078e00ff */
[----:B------:R-:W-:Y:S06]  /*60f0*/  UISETP.NE.AND.EX UP0, UPT, UR61, URZ, UPT, UP0 ;  /* 0x000000ff3d00728c */ /* 0x000fec000bf05300 */
[----:B------:R-:W-:Y:S05]  /*6100*/  PLOP3.LUT P3, PT, PT, PT, UP0, 0x80, 0x8 ;  /* 0x000000000008781c */ /* 0x000fea0003f6f008 */
[----:B------:R-:W2:Y:S01]  /*6110*/  @UP0 LDCU.64 UR4, c[0x0][0x888] ;  /* 0x00011100ff0407ac */ /* 0x000ea20008000a00 */
[----:B------:R-:W-:Y:S07]  /*6120*/  @UP0 UIMAD UR6, UR36, UR6, URZ ;  /* 0x00000006240602a4 */ /* 0x000fee000f8e02ff */
[----:B------:R-:W-:Y:S01]  /*6130*/  @!P3 PRMT R45, R0, 0x7610, R45 ;  /* 0x00007610002db816 */ /* 0x000fe2000000002d */
[----:B--2---:R-:W-:Y:S06]  /*6140*/  @UP0 UIMAD.WIDE UR4, UR6, 0x4, UR4 ;  /* 0x00000004060408a5 */ /* 0x004fec000f8e0204 */
[----:B-----5:R-:W-:Y:S02]  /*6150*/  IMAD.U32 R26, RZ, RZ, UR4 ;  /* 0x00000004ff1a7e24 */ /* 0x020fe4000f8e00ff */
[----:B------:R-:W-:Y:S03]  /*6160*/  IMAD.U32 R27, RZ, RZ, UR5 ;  /* 0x00000005ff1b7e24 */ /* 0x000fe6000f8e00ff */
[----:B------:R-:W2:Y:S02]  /*6170*/  @!UP0 LDCU UR4, c[0x0][0x880] ;  /* 0x00011000ff0487ac */ /* 0x000ea40008000800 */
[----:B-1----:R1:W5:Y:S02]  /*6180*/  @P3 LDG.E R26, desc[UR8][R26.64] ;  /* 0x000000081a1a3981 */ /* 0x002364000c1e1900 */
[----:B-12---:R-:W-:Y:S02]  /*6190*/  @!P3 MOV R26, UR4 ;  /* 0x00000004001abc02 */ /* 0x006fe40008000f00 */
.L_x_93:
[----:B------:R-:W-:Y:S05]  /*61a0*/  @!P4 BRA `(.L_x_94) ;  /* 0x000000000024c947 */ /* 0x000fea0003800000 */
[----:B------:R-:W-:Y:S01]  /*61b0*/  ISETP.NE.U32.AND P3, PT, R40, RZ, PT ;  /* 0x000000ff2800720c */ /* 0x000fe20003f65070 */
[----:B------:R-:W1:Y:S03]  /*61c0*/  LDCU.64 UR4, c[0x0][0x358] ;  /* 0x00006b00ff0477ac */ /* 0x000e660008000a00 */
[----:B------:R-:W-:Y:S11]  /*61d0*/  ISETP.NE.AND.EX P3, PT, R41, RZ, PT, P3 ;  /* 0x000000ff2900720c */ /* 0x000ff60003f65330 */
[----:B------:R-:W-:Y:S02]  /*61e0*/  @!UPT UIADD3 URZ, UPT, UPT, URZ, URZ, URZ ;  /* 0x000000fffffff290 */ /* 0x000fe4000fffe0ff */
[----:B------:R-:W2:Y:S01]  /*61f0*/  @P3 LDC.64 R2, c[0x0][0x8a8] ;  /* 0x00022a00ff023b82 */ /* 0x000ea20000000a00 */
[----:B------:R-:W-:Y:S04]  /*6200*/  @P3 IMAD R0, R42, UR36, RZ ;  /* 0x000000242a003c24 */ /* 0x000fe8000f8e02ff */
[----:B--2---:R-:W-:Y:S05]  /*6210*/  @P3 IMAD.WIDE R2, R0, 0x4, R2 ;  /* 0x0000000400023825 */ /* 0x004fea00078e0202 */
[----:B-1---5:R1:W5:Y:S02]  /*6220*/  @P3 LDG.E R24, desc[UR4][R2.64] ;  /* 0x0000000402183981 */ /* 0x022364000c1e1900 */
[----:B-1----:R-:W2:Y:S02]  /*6230*/  @!P3 LDC R24, c[0x0][0x8a0] ;  /* 0x00022800ff18bb82 */ /* 0x002ea40000000800 */
.L_x_94:
[----:B-----5:R-:W-:Y:S01]  /*6240*/  FSETP.NEU.AND P3, PT, R26, RZ, PT ;  /* 0x000000ff1a00720b */ /* 0x020fe20003f6d000 */
[----:B------:R-:W-:Y:S01]  /*6250*/  IMAD.U32 R2, RZ, RZ, UR46 ;  /* 0x0000002eff027e24 */ /* 0x000fe2000f8e00ff */
[----:B------:R-:W-:Y:S01]  /*6260*/  SEL R5, RZ, 0xffffffff, P2 ;  /* 0xffffffffff057807 */ /* 0x000fe20001000000 */
[----:B------:R-:W-:Y:S01]  /*6270*/  ULOP3.LUT UR4, UR55, 0x1, URZ, 0x3c, !UPT ;  /* 0x0000000137047892 */ /* 0x000fe2000f8e3cff */
[----:B------:R-:W-:Y:S01]  /*6280*/  @P1 LOP3.LUT P2, RZ, R45, 0xff, RZ, 0xc0, !PT ;  /* 0x000000ff2dff1812 */ /* 0x000fe2000784c0ff */
[----:B------:R-:W-:Y:S01]  /*6290*/  BSSY B1, `(.L_x_95) ;  /* 0x000003d000017945 */ /* 0x000fe20003800000 */
[----:B------:R-:W-:Y:S01]  /*62a0*/  @P1 SEL R0, RZ, 0xffffffff, P3 ;  /* 0xffffffffff001807 */ /* 0x000fe20001800000 */
[----:B------:R-:W-:Y:S01]  /*62b0*/  IMAD.MOV.U32 R65, RZ, RZ, 0x1 ;  /* 0x00000001ff417424 */ /* 0x000fe200078e00ff */
[----:B------:R-:W-:Y:S01]  /*62c0*/  LEA R2, R2, UR44, 0x3 ;  /* 0x0000002c02027c11 */ /* 0x000fe2000f8e18ff */
[----:B------:R-:W-:Y:S01]  /*62d0*/  IMAD.U32 R63, RZ, RZ, UR4 ;  /* 0x00000004ff3f7e24 */ /* 0x000fe2000f8e00ff */
[----:B------:R-:W-:Y:S01]  /*62e0*/  @P0 SEL R0, R5, R0, !P2 ;  /* 0x0000000005000207 */ /* 0x000fe20005000000 */
[----:B------:R-:W-:Y:S01]  /*62f0*/  IMAD.U32 R64, RZ, RZ, UR46 ;  /* 0x0000002eff407e24 */ /* 0x000fe2000f8e00ff */
[----:B------:R-:W-:Y:S02]  /*6300*/  LEA R27, R22, UR44, 0x3 ;  /* 0x0000002c161b7c11 */ /* 0x000fe4000f8e18ff */
[----:B------:R-:W-:Y:S02]  /*6310*/  CS2R R38, SRZ ;  /* 0x0000000000267805 */ /* 0x000fe4000001ff00 */
[----:B------:R-:W-:Y:S02]  /*6320*/  @P1 LOP3.LUT R0, R0, 0x1, RZ, 0xc0, !PT ;  /* 0x0000000100001812 */ /* 0x000fe400078ec0ff */
[----:B------:R-:W-:Y:S02]  /*6330*/  CS2R R36, SRZ ;  /* 0x0000000000247805 */ /* 0x000fe4000001ff00 */
[----:B------:R-:W-:Y:S02]  /*6340*/  SHF.L.U32 R3, R53, 0x1f, RZ ;  /* 0x0000001f35037819 */ /* 0x000fe400000006ff */
[----:B------:R-:W-:Y:S02]  /*6350*/  CS2R R30, SRZ ;  /* 0x00000000001e7805 */ /* 0x000fe4000001ff00 */
[----:B------:R-:W-:Y:S02]  /*6360*/  ISETP.NE.U32.OR P5, PT, R0, 0x1, !P1 ;  /* 0x000000010000780c */ /* 0x000fe40004fa5470 */
[----:B------:R-:W-:Y:S02]  /*6370*/  CS2R R28, SRZ ;  /* 0x00000000001c7805 */ /* 0x000fe4000001ff00 */
[----:B------:R-:W-:Y:S02]  /*6380*/  PLOP3.LUT P2, PT, PT, PT, UP1, 0x80, 0x8 ;  /* 0x000000000008781c */ /* 0x000fe40003f4f018 */
[----:B------:R-:W-:Y:S02]  /*6390*/  LEA.HI R25, R22, R22, RZ, 0x1 ;  /* 0x0000001616197211 */ /* 0x000fe400078f08ff */
[----:B------:R-:W-:Y:S02]  /*63a0*/  LOP3.LUT P4, R50, R45, 0xff, RZ, 0xc0, !PT ;  /* 0x000000ff2d327812 */ /* 0x000fe4000788c0ff */
[----:B------:R-:W-:Y:S02]  /*63b0*/  SEL R4, RZ, 0xffffffff, P3 ;  /* 0xffffffffff047807 */ /* 0x000fe40001800000 */
[----:B------:R-:W-:Y:S02]  /*63c0*/  P2R R61, PR, RZ, 0x20 ;  /* 0x00000020ff3d7803 */ /* 0x000fe40000000000 */
[----:B------:R-:W-:Y:S03]  /*63d0*/  @P5 SHF.L.U32 R0, R63, 0x1f, RZ ;  /* 0x0000001f3f005819 */ /* 0x000fe600000006ff */
[----:B------:R-:W-:Y:S01]  /*63e0*/  @P2 SEL R4, R5, R4, !P4 ;  /* 0x0000000405042207 */ /* 0x000fe20006000000 */
[----:B------:R1:W3:Y:S03]  /*63f0*/  @P5 SYNCS.PHASECHK.TRANS64.TRYWAIT P1, [R2+URZ+0x60], R0 ;  /* 0x00006000020055a7 */ /* 0x0002e600080211ff */
[----:B------:R-:W-:Y:S04]  /*6400*/  LOP3.LUT R4, R4, 0x1, RZ, 0xc0, !PT ;  /* 0x0000000104047812 */ /* 0x000fe800078ec0ff */
[----:B------:R-:W-:Y:S04]  /*6410*/  ISETP.NE.U32.AND P2, PT, R4, 0x1, PT ;  /* 0x000000010400780c */ /* 0x000fe80003f45070 */
[----:B------:R-:W-:Y:S01]  /*6420*/  P2R R66, PR, RZ, 0x4 ;  /* 0x00000004ff427803 */ /* 0x000fe20000000000 */
[----:B------:R4:W2:Y:S01]  /*6430*/  SYNCS.PHASECHK.TRANS64.TRYWAIT P0, [R27+URZ+0xc0], R3 ;  /* 0x0000c0031b0075a7 */ /* 0x0008a200080011ff */
[C---:B-1----:R-:W-:Y:S01]  /*6440*/  IMAD.SHL.U32 R0, R25.reuse, 0x20, RZ ;  /* 0x0000002019007824 */ /* 0x042fe200078e00ff */
[----:B------:R-:W-:Y:S04]  /*6450*/  LOP3.LUT R25, R25, 0xffe, RZ, 0xc0, !PT ;  /* 0x00000ffe19197812 */ /* 0x000fe800078ec0ff */
[----:B------:R-:W-:Y:S01]  /*6460*/  LOP3.LUT R0, R0, 0xffffffc0, RZ, 0xc0, !PT ;  /* 0xffffffc000007812 */ /* 0x000fe200078ec0ff */
[----:B------:R-:W-:Y:S04]  /*6470*/  IMAD.IADD R25, R22, 0x1, -R25 ;  /* 0x0000000116197824 */ /* 0x000fe800078e0a19 */
[----:B------:R-:W-:Y:S04]  /*6480*/  IMAD.IADD R0, R23, 0x1, R0 ;  /* 0x0000000117007824 */ /* 0x000fe800078e0200 */
[----:B------:R-:W-:Y:S01]  /*6490*/  IMAD R25, R25, 0x100000, R0 ;  /* 0x0010000019197824 */ /* 0x000fe200078e0200 */
[----:B---3--:R-:W-:Y:S01]  /*64a0*/  @P5 SEL R65, RZ, 0x1, !P1 ;  /* 0x00000001ff415807 */ /* 0x008fe20004800000 */
[----:B----4-:R-:W-:Y:S06]  /*64b0*/  @!P5 BRA `(.L_x_96) ;  /* 0x000000000068d947 */ /* 0x010fec0003800000 */
[----:B------:R-:W-:Y:S01]  /*64c0*/  HFMA2 R31, -RZ, RZ, 0, 0 ;  /* 0x00000000ff1f7431 */ /* 0x000fe200000001ff */
[----:B------:R-:W-:Y:S01]  /*64d0*/  ISETP.NE.AND P1, PT, R65, RZ, PT ;  /* 0x000000ff4100720c */ /* 0x000fe20003f25270 */
[----:B------:R-:W-:Y:S01]  /*64e0*/  IMAD.U32 R0, RZ, RZ, UR46 ;  /* 0x0000002eff007e24 */ /* 0x000fe2000f8e00ff */
[----:B------:R-:W-:Y:S11]  /*64f0*/  BSSY B0, `(.L_x_97) ;  /* 0x0000005000007945 */ /* 0x000ff60003800000 */
[----:B------:R-:W-:Y:S05]  /*6500*/  @P1 BRA `(.L_x_98) ;  /* 0x00000000000c1947 */ /* 0x000fea0003800000 */
[----:B------:R-:W-:Y:S04]  /*6510*/  SHF.L.U32 R4, R63, 0x1f, RZ ;  /* 0x0000001f3f047819 */ /* 0x000fe800000006ff */
[----:B------:R-:W1:Y:S02]  /*6520*/  SYNCS.PHASECHK.TRANS64.TRYWAIT P1, [R2+URZ+0x60], R4 ;  /* 0x00006004020075a7 */ /* 0x000e6400080211ff */
[----:B-1----:R-:W-:Y:S05]  /*6530*/  @!P1 BRA `(.L_x_99) ;  /* 0x0000001c00e49947 */ /* 0x002fea0003800000 */
.L_x_98:
[----:B------:R-:W-:Y:S05]  /*6540*/  BSYNC B0 ;  /* 0x0000000000007941 */ /* 0x000fea0003800000 */
.L_x_97:
[----:B------:R-:W-:Y:S01]  /*6550*/  ISETP.NE.AND P1, PT, R66, RZ, PT ;  /* 0x000000ff4200720c */ /* 0x000fe20003f25270 */
[----:B------:R-:W-:Y:S01]  /*6560*/  IMAD.MOV.U32 R30, RZ, RZ, RZ ;  /* 0x000000ffff1e7224 */ /* 0x000fe200078e00ff */
[----:B------:R-:W-:Y:S02]  /*6570*/  CS2R R28, SRZ ;  /* 0x00000000001c7805 */ /* 0x000fe4000001ff00 */
[----:B------:R-:W-:Y:S02]  /*6580*/  CS2R R38, SRZ ;  /* 0x0000000000267805 */ /* 0x000fe4000001ff00 */
[----:B------:R-:W-:Y:S07]  /*6590*/  CS2R R36, SRZ ;  /* 0x0000000000247805 */ /* 0x000fee000001ff00 */
[----:B-1----:R-:W-:Y:S01]  /*65a0*/  @P1 IMAD R2, R0, 0x800, R44 ;  /* 0x0000080000021824 */ /* 0x002fe200078e022c */
[----:B------:R-:W-:Y:S05]  /*65b0*/  @P1 WARPSYNC.ALL ;  /* 0x0000000000001948 */ /* 0x000fea0003800000 */
[----:B------:R-:W-:Y:S01]  /*65c0*/  @P1 LEA R2, R2, UR44, 0x1 ;  /* 0x0000002c02021c11 */ /* 0x000fe2000f8e08ff */
[----:B------:R-:W-:Y:S04]  /*65d0*/  UIADD3 UR4, UPT, UPT, UR46, 0x1, URZ ;  /* 0x000000012e047890 */ /* 0x000fe8000fffe0ff */
[----:B------:R1:W3:Y:S01]  /*65e0*/  @P1 LDSM.16.M88.4 R28, [R2+0x200] ;  /* 0x00020000021c183b */ /* 0x0002e20000000200 */
[----:B------:R-:W-:Y:S01]  /*65f0*/  UISETP.NE.AND UP0, UPT, UR4, 0x3, UPT ;  /* 0x000000030400788c */ /* 0x000fe2000bf05270 */
[----:B------:R-:W-:Y:S03]  /*6600*/  @P1 IMAD R0, R54, 0x2, R2 ;  /* 0x0000000236001824 */ /* 0x000fe600078e0202 */
[----:B------:R-:W-:Y:S02]  /*6610*/  USEL UR5, URZ, 0x1, UP0 ;  /* 0x00000001ff057887 */ /* 0x000fe40008000000 */
[----:B------:R1:W4:Y:S01]  /*6620*/  @P1 LDSM.16.M88.4 R36, [R0+0x200] ;  /* 0x000200000024183b */ /* 0x0003220000000200 */
[----:B------:R-:W-:Y:S03]  /*6630*/  USEL UR4, UR4, URZ, UP0 ;  /* 0x000000ff04047287 */ /* 0x000fe60008000000 */
[----:B------:R-:W-:Y:S03]  /*6640*/  LOP3.LUT R63, R63, UR5, RZ, 0x3c, !PT ;  /* 0x000000053f3f7c12 */ /* 0x000fe6000f8e3cff */
[----:B------:R-:W-:Y:S02]  /*6650*/  IMAD.U32 R64, RZ, RZ, UR4 ;  /* 0x00000004ff407e24 */ /* 0x000fe4000f8e00ff */
.L_x_96:
[----:B------:R-:W-:Y:S05]  /*6660*/  BSYNC B1 ;  /* 0x0000000000017941 */ /* 0x000fea0003800000 */
.L_x_95:
[----:B-1----:R-:W-:Y:S04]  /*6670*/  SHF.R.U32.HI R0, RZ, 0x15, R25 ;  /* 0x00000015ff007819 */ /* 0x002fe80000011619 */
[----:B------:R-:W-:Y:S01]  /*6680*/  LOP3.LUT P1, RZ, R0, 0x3, R46, 0x48, !PT ;  /* 0x0000000300ff7812 */ /* 0x000fe2000782482e */
[----:B------:R-:W-:Y:S01]  /*6690*/  @!UPT UIADD3 URZ, UPT, UPT, URZ, URZ, URZ ;  /* 0x000000fffffff290 */ /* 0x000fe2000fffe0ff */
[----:B--2---:R-:W-:Y:S11]  /*66a0*/  @P0 BRA `(.L_x_100) ;  /* 0x0000000000080947 */ /* 0x004ff60003800000 */
[----:B------:R-:W1:Y:S02]  /*66b0*/  SYNCS.PHASECHK.TRANS64.TRYWAIT P0, [R27+URZ+0xc0], R3 ;  /* 0x0000c0031b0075a7 */ /* 0x000e6400080011ff */
[----:B-1----:R-:W-:Y:S05]  /*66c0*/  @!P0 BRA `(.L_x_101) ;  /* 0x0000001c00948947 */ /* 0x002fea0003800000 */
.L_x_100:
[----:B------:R-:W-:Y:S05]  /*66d0*/  @!P1 BRA `(.L_x_102) ;  /* 0x0000000000409947 */ /* 0x000fea0003800000 */
[----:B------:R-:W2:Y:S01]  /*66e0*/  LDCU.64 UR8, c[0x4][0x70] ;  /* 0x01000e00ff0877ac */ /* 0x000ea20008000a00 */
[----:B-1----:R-:W-:Y:S01]  /*66f0*/  MOV R3, 0x0 ;  /* 0x0000000000037802 */ /* 0x002fe20000000f00 */
[----:B------:R-:W-:Y:S02]  /*6700*/  HFMA2 R12, -RZ, RZ, 0, 5.9604644775390625e-08 ;  /* 0x00000001ff0c7431 */ /* 0x000fe400000001ff */
[----:B------:R-:W-:Y:S02]  /*6710*/  IMAD.MOV.U32 R8, RZ, RZ, 0x192 ;  /* 0x00000192ff087424 */ /* 0x000fe400078e00ff */
[----:B------:R-:W-:Y:S01]  /*6720*/  IMAD.MOV.U32 R13, RZ, RZ, RZ ;  /* 0x000000ffff0d7224 */ /* 0x000fe200078e00ff */
[----:B------:R-:W1:Y:S01]  /*6730*/  LDCU.64 UR6, c[0x4][0x78] ;  /* 0x01000f00ff0677ac */ /* 0x000e620008000a00 */
[----:B------:R-:W3:Y:S01]  /*6740*/  LDC.64 R2, c[0x4][R3] ;  /* 0x0100000003027b82 */ /* 0x000ee20000000a00 */
[----:B------:R-:W5:Y:S01]  /*6750*/  LDCU.64 UR4, c[0x4][0x10] ;  /* 0x01000200ff0477ac */ /* 0x000f620008000a00 */
[----:B--2---:R-:W-:Y:S01]  /*6760*/  MOV R5, UR9 ;  /* 0x0000000900057c02 */ /* 0x004fe20008000f00 */
[----:B------:R-:W-:Y:S01]  /*6770*/  IMAD.U32 R4, RZ, RZ, UR8 ;  /* 0x00000008ff047e24 */ /* 0x000fe2000f8e00ff */
[----:B-1----:R-:W-:Y:S01]  /*6780*/  MOV R7, UR7 ;  /* 0x0000000700077c02 */ /* 0x002fe20008000f00 */
[----:B------:R-:W-:Y:S01]  /*6790*/  IMAD.U32 R6, RZ, RZ, UR6 ;  /* 0x00000006ff067e24 */ /* 0x000fe2000f8e00ff */
[----:B-----5:R-:W-:Y:S01]  /*67a0*/  MOV R11, UR5 ;  /* 0x00000005000b7c02 */ /* 0x020fe20008000f00 */
[----:B------:R-:W-:Y:S02]  /*67b0*/  IMAD.U32 R10, RZ, RZ, UR4 ;  /* 0x00000004ff0a7e24 */ /* 0x000fe4000f8e00ff */
[----:B------:R-:W-:Y:S07]  /*67c0*/  LEPC R20, `(.L_x_102) ;  /* 0x000000001014794e */ /* 0x000fee0000000000 */
[----:B---34-:R-:W-:Y:S05]  /*67d0*/  CALL.ABS.NOINC R2 ;  /* 0x0000000002007343 */ /* 0x018fea0003c00000 */
.L_x_102:
[----:B-1-3--:R-:W-:Y:S01]  /*67e0*/  SHF.L.U32 R3, R28, 0x10, RZ ;  /* 0x000000101c037819 */ /* 0x00afe200000006ff */
[----:B------:R-:W-:Y:S05]  /*67f0*/  WARPSYNC.ALL ;  /* 0x0000000000007948 */ /* 0x000fea0003800000 */
[----:B------:R-:W-:Y:S01]  /*6800*/  R2UR UR4, R25 ;  /* 0x00000000190472ca */ /* 0x000fe200000e0000 */
[----:B------:R-:W-:Y:S01]  /*6810*/  BSSY.RECONVERGENT B0, `(.L_x_103) ;  /* 0x0000051000007945 */ /* 0x000fe20003800200 */
[----:B------:R-:W-:Y:S02]  /*6820*/  SHF.L.U32 R20, R30, 0x10, RZ ;  /* 0x000000101e147819 */ /* 0x000fe400000006ff */
[----:B------:R-:W-:Y:S02]  /*6830*/  SHF.L.U32 R62, R54, 0x1, RZ ;  /* 0x00000001363e7819 */ /* 0x000fe400000006ff */
[----:B------:R-:W-:Y:S07]  /*6840*/  ISETP.NE.AND P0, PT, R55, RZ, PT ;  /* 0x000000ff3700720c */ /* 0x000fee0003f05270 */
[----:B------:R-:W1:Y:S02]  /*6850*/  LDTM.16dp256bit.x4 R4, tmem[UR4] ;  /* 0x00000004000479ee */ /* 0x000e640008120000 */
[----:B-1----:R-:W-:Y:S01]  /*6860*/  FMUL R0, R24, R4 ;  /* 0x0000000418007220 */ /* 0x002fe20000400000 */
[----:B------:R-:W-:Y:S01]  /*6870*/  LOP3.LUT R4, R28, 0xffff0000, RZ, 0xc0, !PT ;  /* 0xffff00001c047812 */ /* 0x000fe200078ec0ff */
[----:B------:R-:W-:Y:S01]  /*6880*/  FMUL R2, R24, R5 ;  /* 0x0000000518027220 */ /* 0x000fe20000400000 */
[C---:B------:R-:W-:Y:S01]  /*6890*/  SHF.L.U32 R5, R29.reuse, 0x10, RZ ;  /* 0x000000101d057819 */ /* 0x040fe200000006ff */
[----:B------:R-:W-:Y:S01]  /*68a0*/  FFMA R0, R26, R3, R0 ;  /* 0x000000031a007223 */ /* 0x000fe20000000000 */
[----:B------:R-:W-:Y:S01]  /*68b0*/  FMUL R3, R24, R6 ;  /* 0x0000000618037220 */ /* 0x000fe20000400000 */
[----:B------:R-:W-:Y:S01]  /*68c0*/  LOP3.LUT R6, R29, 0xffff0000, RZ, 0xc0, !PT ;  /* 0xffff00001d067812 */ /* 0x000fe200078ec0ff */
[----:B------:R-:W-:Y:S01]  /*68d0*/  FFMA R2, R26, R4, R2 ;  /* 0x000000041a027223 */ /* 0x000fe20000000002 */
[----:B------:R-:W-:Y:S01]  /*68e0*/  FMUL R7, R24, R7 ;  /* 0x0000000718077220 */ /* 0x000fe20000400000 */
[----:B------:R-:W-:Y:S01]  /*68f0*/  FFMA R3, R26, R5, R3 ;  /* 0x000000051a037223 */ /* 0x000fe20000000003 */
[C---:B------:R-:W-:Y:S01]  /*6900*/  FMUL R4, R24.reuse, R8 ;  /* 0x0000000818047220 */ /* 0x040fe20000400000 */
[----:B------:R-:W-:Y:S01]  /*6910*/  FMUL R5, R24, R9 ;  /* 0x0000000918057220 */ /* 0x000fe20000400000 */
[----:B------:R-:W-:Y:S01]  /*6920*/  F2FP.BF16.F32.PACK_AB R32, R2, R0 ;  /* 0x000000000220723e */ /* 0x000fe200000010ff */
[----:B------:R-:W-:Y:S01]  /*6930*/  FFMA R7, R26, R6, R7 ;  /* 0x000000061a077223 */ /* 0x000fe20000000007 */
[----:B------:R-:W-:Y:S01]  /*6940*/  LOP3.LUT R0, R30, 0xffff0000, RZ, 0xc0, !PT ;  /* 0xffff00001e007812 */ /* 0x000fe200078ec0ff */
[----:B------:R-:W-:Y:S01]  /*6950*/  FFMA R4, R26, R20, R4 ;  /* 0x000000141a047223 */ /* 0x000fe20000000004 */
[----:B------:R-:W-:Y:S01]  /*6960*/  SHF.L.U32 R2, R31, 0x10, RZ ;  /* 0x000000101f027819 */ /* 0x000fe200000006ff */
[----:B------:R-:W-:Y:S01]  /*6970*/  FMUL R6, R24, R10 ;  /* 0x0000000a18067220 */ /* 0x000fe20000400000 */
[----:B------:R-:W-:Y:S01]  /*6980*/  F2FP.BF16.F32.PACK_AB R33, R7, R3 ;  /* 0x000000030721723e */ /* 0x000fe200000010ff */
[C---:B------:R-:W-:Y:S01]  /*6990*/  FFMA R5, R26.reuse, R0, R5 ;  /* 0x000000001a057223 */ /* 0x040fe20000000005 */
[----:B------:R-:W-:Y:S01]  /*69a0*/  LOP3.LUT R3, R31, 0xffff0000, RZ, 0xc0, !PT ;  /* 0xffff00001f037812 */ /* 0x000fe200078ec0ff */
[----:B------:R-:W-:Y:S01]  /*69b0*/  FFMA R6, R26, R2, R6 ;  /* 0x000000021a067223 */ /* 0x000fe20000000006 */
[----:B----4-:R-:W-:Y:S01]  /*69c0*/  SHF.L.U32 R7, R36, 0x10, RZ ;  /* 0x0000001024077819 */ /* 0x010fe200000006ff */
[----:B------:R-:W-:Y:S01]  /*69d0*/  FMUL R11, R24, R11 ;  /* 0x0000000b180b7220 */ /* 0x000fe20000400000 */
[----:B------:R-:W-:Y:S01]  /*69e0*/  LOP3.LUT R0, R36, 0xffff0000, RZ, 0xc0, !PT ;  /* 0xffff000024007812 */ /* 0x000fe200078ec0ff */
[C---:B------:R-:W-:Y:S01]  /*69f0*/  FMUL R8, R24.reuse, R12 ;  /* 0x0000000c18087220 */ /* 0x040fe20000400000 */
[----:B------:R-:W-:Y:S01]  /*6a00*/  SHF.L.U32 R2, R37, 0x10, RZ ;  /* 0x0000001025027819 */ /* 0x000fe200000006ff */
[----:B------:R-:W-:Y:S01]  /*6a10*/  FMUL R9, R24, R13 ;  /* 0x0000000d18097220 */ /* 0x000fe20000400000 */
[----:B------:R-:W-:Y:S01]  /*6a20*/  F2FP.BF16.F32.PACK_AB R34, R5, R4 ;  /* 0x000000040522723e */ /* 0x000fe200000010ff */
[C---:B------:R-:W-:Y:S01]  /*6a30*/  FFMA R11, R26.reuse, R3, R11 ;  /* 0x000000031a0b7223 */ /* 0x040fe2000000000b */
[----:B------:R-:W-:Y:S01]  /*6a40*/  MOV R5, UR46 ;  /* 0x0000002e00057c02 */ /* 0x000fe20008000f00 */
[C---:B------:R-:W-:Y:S01]  /*6a50*/  FFMA R8, R26.reuse, R7, R8 ;  /* 0x000000071a087223 */ /* 0x040fe20000000008 */
[----:B------:R-:W-:Y:S01]  /*6a60*/  SHF.L.U32 R3, R39, 0x10, RZ ;  /* 0x0000001027037819 */ /* 0x000fe200000006ff */
[----:B------:R-:W-:Y:S01]  /*6a70*/  FFMA R9, R26, R0, R9 ;  /* 0x000000001a097223 */ /* 0x000fe20000000009 */
[----:B------:R-:W-:Y:S01]  /*6a80*/  LOP3.LUT R0, R37, 0xffff0000, RZ, 0xc0, !PT ;  /* 0xffff000025007812 */ /* 0x000fe200078ec0ff */
[C---:B------:R-:W-:Y:S01]  /*6a90*/  FMUL R10, R24.reuse, R14 ;  /* 0x0000000e180a7220 */ /* 0x040fe20000400000 */
[----:B------:R-:W-:Y:S01]  /*6aa0*/  LOP3.LUT R4, R39, 0xffff0000, RZ, 0xc0, !PT ;  /* 0xffff000027047812 */ /* 0x000fe200078ec0ff */
[C---:B------:R-:W-:Y:S01]  /*6ab0*/  FMUL R15, R24.reuse, R15 ;  /* 0x0000000f180f7220 */ /* 0x040fe20000400000 */
[----:B------:R-:W-:Y:S01]  /*6ac0*/  FMUL R12, R24, R16 ;  /* 0x00000010180c7220 */ /* 0x000fe20000400000 */
[----:B------:R-:W-:Y:S01]  /*6ad0*/  FFMA R10, R26, R2, R10 ;  /* 0x000000021a0a7223 */ /* 0x000fe2000000000a */
[----:B------:R-:W-:Y:S01]  /*6ae0*/  LOP3.LUT R2, R38, 0xffff0000, RZ, 0xc0, !PT ;  /* 0xffff000026027812 */ /* 0x000fe200078ec0ff */
[----:B------:R-:W-:Y:S01]  /*6af0*/  FFMA R15, R26, R0, R15 ;  /* 0x000000001a0f7223 */ /* 0x000fe2000000000f */
[----:B------:R-:W-:Y:S01]  /*6b00*/  SHF.L.U32 R0, R38, 0x10, RZ ;  /* 0x0000001026007819 */ /* 0x000fe200000006ff */
[C---:B------:R-:W-:Y:S01]  /*6b10*/  FMUL R13, R24.reuse, R17 ;  /* 0x00000011180d7220 */ /* 0x040fe20000400000 */
[C---:B------:R-:W-:Y:S01]  /*6b20*/  FMUL R14, R24.reuse, R18 ;  /* 0x00000012180e7220 */ /* 0x040fe20000400000 */
[----:B------:R-:W-:Y:S01]  /*6b30*/  FMUL R19, R24, R19 ;  /* 0x0000001318137220 */ /* 0x000fe20000400000 */
[----:B------:R-:W-:Y:S01]  /*6b40*/  LEA R5, R5, R44, 0xb ;  /* 0x0000002c05057211 */ /* 0x000fe200078e58ff */
[C---:B------:R-:W-:Y:S01]  /*6b50*/  FFMA R12, R26.reuse, R0, R12 ;  /* 0x000000001a0c7223 */ /* 0x040fe2000000000c */
[C---:B------:R-:W-:Y:S01]  /*6b60*/  FFMA R13, R26.reuse, R2, R13 ;  /* 0x000000021a0d7223 */ /* 0x040fe2000000000d */
[C---:B------:R-:W-:Y:S01]  /*6b70*/  FFMA R14, R26.reuse, R3, R14 ;  /* 0x000000031a0e7223 */ /* 0x040fe2000000000e */
[----:B------:R-:W-:Y:S01]  /*6b80*/  FFMA R19, R26, R4, R19 ;  /* 0x000000041a137223 */ /* 0x000fe20000000013 */
[----:B------:R-:W-:Y:S02]  /*6b90*/  F2FP.BF16.F32.PACK_AB R35, R11, R6 ;  /* 0x000000060b23723e */ /* 0x000fe400000010ff */
[----:B------:R-:W-:Y:S02]  /*6ba0*/  LEA R5, R5, UR44, 0x1 ;  /* 0x0000002c05057c11 */ /* 0x000fe4000f8e08ff */
[----:B------:R-:W-:Y:S02]  /*6bb0*/  F2FP.BF16.F32.PACK_AB R8, R9, R8 ;  /* 0x000000080908723e */ /* 0x000fe400000010ff */
[----:B------:R-:W-:Y:S01]  /*6bc0*/  F2FP.BF16.F32.PACK_AB R9, R15, R10 ;  /* 0x0000000a0f09723e */ /* 0x000fe200000010ff */
[----:B------:R1:W-:Y:S01]  /*6bd0*/  STSM.16.M88.4 [R5+0x200], R32 ;  /* 0x0002002005007844 */ /* 0x0003e20000000200 */
[----:B------:R-:W-:Y:S02]  /*6be0*/  F2FP.BF16.F32.PACK_AB R10, R13, R12 ;  /* 0x0000000c0d0a723e */ /* 0x000fe400000010ff */
[----:B------:R-:W-:Y:S02]  /*6bf0*/  F2FP.BF16.F32.PACK_AB R11, R19, R14 ;  /* 0x0000000e130b723e */ /* 0x000fe400000010ff */
[----:B------:R-:W-:Y:S05]  /*6c00*/  IADD3 R0, PT, PT, R62, 0x200, R5 ;  /* 0x000002003e007810 */ /* 0x000fea0007ffe005 */
[----:B------:R1:W-:Y:S01]  /*6c10*/  STSM.16.M88.4 [R0], R8 ;  /* 0x0000000800007844 */ /* 0x0003e20000000200 */
[----:B------:R-:W-:Y:S01]  /*6c20*/  @!PT LDS RZ, [RZ] ;  /* 0x00000000fffff984 */ /* 0x000fe20000000800 */
[----:B------:R-:W-:Y:S01]  /*6c30*/  @!PT LDS RZ, [RZ] ;  /* 0x00000000fffff984 */ /* 0x000fe20000000800 */
[----:B------:R-:W-:Y:S01]  /*6c40*/  @!PT LDS RZ, [RZ] ;  /* 0x00000000fffff984 */ /* 0x000fe20000000800 */
[----:B------:R-:W-:Y:S01]  /*6c50*/  @!PT LDS RZ, [RZ] ;  /* 0x00000000fffff984 */ /* 0x000fe20000000800 */
[----:B------:R2:W-:Y:S07]  /*6c60*/  MEMBAR.ALL.CTA ;  /* 0x0000000000007992 */ /* 0x0005ee0000008000 */
[----:B--2---:R-:W2:Y:S02]  /*6c70*/  FENCE.VIEW.ASYNC.S ;  /* 0x00000000000073c6 */ /* 0x004ea40000000000 */
[----:B--2---:R-:W-:Y:S06]  /*6c80*/  BAR.SYNC.DEFER_BLOCKING 0x1, 0x80 ;  /* 0x0042000000007b1d */ /* 0x004fec0000010000 */
[----:B------:R-:W-:Y:S05]  /*6c90*/  @P0 BRA `(.L_x_104) ;  /* 0x0000000000200947 */ /* 0x000fea0003800000 */
[----:B------:R-:W2:Y:S01]  /*6ca0*/  LDCU.64 UR6, c[0x0][0x348] ;  /* 0x00006900ff0677ac */ /* 0x000ea20008000a00 */
[----:B------:R-:W-:Y:S01]  /*6cb0*/  ULEA UR5, UR46, UR44, 0xc ;  /* 0x0000002c2e057291 */ /* 0x000fe2000f8e60ff */
[----:B------:R-:W-:Y:S03]  /*6cc0*/  UMOV UR51, UR36 ;  /* 0x0000002400337c82 */ /* 0x000fe60008000000 */
[----:B------:R-:W-:Y:S02]  /*6cd0*/  UIADD3 UR48, UPT, UPT, UR5, 0x200, URZ ;  /* 0x0000020005307890 */ /* 0x000fe4000fffe0ff */
[----:B--2---:R-:W-:Y:S04]  /*6ce0*/  UIADD3 UR4, UP0, UPT, UR6, 0x680, URZ ;  /* 0x0000068006047890 */ /* 0x004fe8000ff1e0ff */
[----:B------:R-:W-:Y:S09]  /*6cf0*/  UIADD3.X UR5, UPT, UPT, URZ, UR7, URZ, UP0, !UPT ;  /* 0x00000007ff057290 */ /* 0x000ff200087fe4ff */
[----:B------:R2:W-:Y:S02]  /*6d00*/  UTMASTG.3D [UR48], [UR4] ;  /* 0x00000030040073b5 */ /* 0x0005e40008010000 */
[----:B--2---:R0:W-:Y:S02]  /*6d10*/  UTMACMDFLUSH ;  /* 0x00000000000079b7 */ /* 0x0041e40000000000 */
.L_x_104:
[----:B------:R-:W-:Y:S05]  /*6d20*/  BSYNC.RECONVERGENT B0 ;  /* 0x0000000000007941 */ /* 0x000fea0003800200 */
.L_x_103:
[----:B------:R-:W-:Y:S01]  /*6d30*/  UIADD3 UR47, UPT, UPT, UR46, 0x1, URZ ;  /* 0x000000012e2f7890 */ /* 0x000fe2000fffe0ff */
[----:B------:R-:W-:Y:S03]  /*6d40*/  BSSY.RECONVERGENT B0, `(.L_x_105) ;  /* 0x0000005000007945 */ /* 0x000fe60003800200 */
[----:B------:R-:W-:Y:S04]  /*6d50*/  UISETP.NE.AND UP0, UPT, UR47, 0x3, UPT ;  /* 0x000000032f00788c */ /* 0x000fe8000bf05270 */
[----:B------:R-:W-:Y:S01]  /*6d60*/  USEL UR45, UR47, URZ, UP0 ;  /* 0x000000ff2f2d7287 */ /* 0x000fe20008000000 */
[----:B------:R-:W-:Y:S11]  /*6d70*/  @P0 BRA `(.L_x_106) ;  /* 0x0000000000040947 */ /* 0x000ff60003800000 */
[----:B------:R-:W-:Y:S04]  /*6d80*/  DEPBAR.LE SB0, 0x1 ;  /* 0x000080400000791a */ /* 0x000fe80000000000 */
.L_x_106:
[----:B------:R-:W-:Y:S05]  /*6d90*/  BSYNC.RECONVERGENT B0 ;  /* 0x0000000000007941 */ /* 0x000fea0003800200 */
.L_x_105:
[----:B------:R-:W-:Y:S01]  /*6da0*/  BAR.SYNC.DEFER_BLOCKING 0x1, 0x80 ;  /* 0x0042000000007b1d */ /* 0x000fe20000010000 */
[----:B------:R-:W-:Y:S01]  /*6db0*/  ISETP.NE.AND P1, PT, R61, RZ, PT ;  /* 0x000000ff3d00720c */ /* 0x000fe20003f25270 */
[----:B------:R-:W-:Y:S01]  /*6dc0*/  UISETP.NE.AND UP0, UPT, UR53, URZ, UPT ;  /* 0x000000ff3500728c */ /* 0x000fe2000bf05270 */
[----:B------:R-:W-:Y:S11]  /*6dd0*/  LEA R2, R64, UR44, 0x3 ;  /* 0x0000002c40027c11 */ /* 0x000ff6000f8e18ff */
[----:B------:R-:W-:Y:S01]  /*6de0*/  @P1 SHF.L.U32 R3, R63, 0x1f, RZ ;  /* 0x0000001f3f031819 */ /* 0x000fe200000006ff */
[----:B------:R-:W-:Y:S06]  /*6df0*/  BRA.U !UP0, `(.L_x_107) ;  /* 0x0000000108247547 */ /* 0x000fec000b800000 */
[----:B------:R-:W-:Y:S01]  /*6e00*/  IMAD.U32 R4, RZ, RZ, UR52 ;  /* 0x00000034ff047e24 */ /* 0x000fe2000f8e00ff */
[----:B-1----:R-:W-:Y:S01]  /*6e10*/  MOV R0, UR54 ;  /* 0x0000003600007c02 */ /* 0x002fe20008000f00 */
[----:B------:R-:W-:Y:S03]  /*6e20*/  UIADD3 UR4, UPT, UPT, UR52, 0x1, URZ ;  /* 0x0000000134047890 */ /* 0x000fe6000fffe0ff */
[----:B------:R-:W-:Y:S01]  /*6e30*/  @P1 LEA R4, R4, UR44, 0x3 ;  /* 0x0000002c04041c11 */ /* 0x000fe2000f8e18ff */
[----:B------:R-:W-:Y:S04]  /*6e40*/  UISETP.NE.AND UP0, UPT, UR4, 0x3, UPT ;  /* 0x000000030400788c */ /* 0x000fe8000bf05270 */
[----:B------:R-:W-:Y:S01]  /*6e50*/  @P1 VIADD R4, R4, 0x78 ;  /* 0x0000007804041836 */ /* 0x000fe20000000000 */
[----:B------:R-:W-:Y:S04]  /*6e60*/  USEL UR52, UR4, URZ, UP0 ;  /* 0x000000ff04347287 */ /* 0x000fe80008000000 */
[----:B------:R-:W-:Y:S04]  /*6e70*/  @P1 PRMT R0, R0, 0x654, R4 ;  /* 0x0000065400001816 */ /* 0x000fe80000000004 */
[----:B------:R2:W-:Y:S04]  /*6e80*/  @P1 SYNCS.ARRIVE.TRANS64.RED.A1T0 RZ, [R0+URZ], RZ ;  /* 0x000000ff00ff19a7 */ /* 0x0005e800081004ff */
.L_x_107:
[----:B------:R-:W3:Y:S01]  /*6e90*/  @P1 SYNCS.PHASECHK.TRANS64.TRYWAIT P0, [R2+URZ+0x60], R3 ;  /* 0x00006003020015a7 */ /* 0x000ee200080011ff */
[----:B------:R-:W-:Y:S01]  /*6ea0*/  BSSY B1, `(.L_x_108) ;  /* 0x0000013000017945 */ /* 0x000fe20003800000 */
[----:B---3--:R-:W-:Y:S03]  /*6eb0*/  @P1 SEL R65, RZ, 0x1, !P0 ;  /* 0x00000001ff411807 */ /* 0x008fe60004000000 */
[----:B------:R-:W-:Y:S05]  /*6ec0*/  @!P1 BRA `(.L_x_109) ;  /* 0x0000000000409947 */ /* 0x000fea0003800000 */
[----:B------:R-:W-:Y:S01]  /*6ed0*/  ISETP.NE.AND P1, PT, R66, RZ, PT ;  /* 0x000000ff4200720c */ /* 0x000fe20003f25270 */
[----:B------:R-:W-:Y:S01]  /*6ee0*/  BSSY B0, `(.L_x_110) ;  /* 0x0000009000007945 */ /* 0x000fe20003800000 */
[----:B------:R-:W-:Y:S11]  /*6ef0*/  ISETP.NE.AND P0, PT, R65, RZ, PT ;  /* 0x000000ff4100720c */ /* 0x000ff60003f05270 */
[----:B------:R-:W-:Y:S05]  /*6f00*/  @P1 IMAD R3, R64, 0x800, R44 ;  /* 0x0000080040031824 */ /* 0x000fea00078e022c */
[----:B------:R-:W-:Y:S05]  /*6f10*/  @P1 LEA R3, R3, UR44, 0x1 ;  /* 0x0000002c03031c11 */ /* 0x000fea000f8e08ff */
[----:B-12---:R-:W-:Y:S01]  /*6f20*/  @P1 IMAD.IADD R0, R62, 0x1, R3 ;  /* 0x000000013e001824 */ /* 0x006fe200078e0203 */
[----:B------:R-:W-:Y:S06]  /*6f30*/  @P0 BRA `(.L_x_111) ;  /* 0x00000000000c0947 */ /* 0x000fec0003800000 */
[----:B------:R-:W-:Y:S04]  /*6f40*/  SHF.L.U32 R63, R63, 0x1f, RZ ;  /* 0x0000001f3f3f7819 */ /* 0x000fe800000006ff */
[----:B------:R-:W1:Y:S02]  /*6f50*/  SYNCS.PHASECHK.TRANS64.TRYWAIT P0, [R2+URZ+0x60], R63 ;  /* 0x0000603f020075a7 */ /* 0x000e6400080011ff */
[----:B-1----:R-:W-:Y:S05]  /*6f60*/  @!P0 BRA `(.L_x_112) ;  /* 0x0000001400808947 */ /* 0x002fea0003800000 */
.L_x_111:
[----:B------:R-:W-:Y:S05]  /*6f70*/  BSYNC B0 ;  /* 0x0000000000007941 */ /* 0x000fea0003800000 */
.L_x_110:
[----:B------:R-:W-:Y:S11]  /*6f80*/  ISETP.NE.AND P0, PT, R66, RZ, PT ;  /* 0x000000ff4200720c */ /* 0x000ff60003f05270 */
[----:B------:R-:W-:Y:S02]  /*6f90*/  @!UPT UIADD3 URZ, UPT, UPT, URZ, URZ, URZ ;  /* 0x000000fffffff290 */ /* 0x000fe4000fffe0ff */
[----:B------:R-:W-:Y:S05]  /*6fa0*/  @P0 WARPSYNC.ALL ;  /* 0x0000000000000948 */ /* 0x000fea0003800000 */
[----:B------:R3:W4:Y:S04]  /*6fb0*/  @P0 LDSM.16.M88.4 R28, [R3+0x200] ;  /* 0x00020000031c083b */ /* 0x0007280000000200 */
[----:B------:R3:W2:Y:S02]  /*6fc0*/  @P0 LDSM.16.M88.4 R36, [R0+0x200] ;  /* 0x000200000024083b */ /* 0x0006a40000000200 */
.L_x_109:
[----:B------:R-:W-:Y:S05]  /*6fd0*/  BSYNC B1 ;  /* 0x0000000000017941 */ /* 0x000fea0003800000 */
.L_x_108:
[----:B-123--:R-:W-:Y:S05]  /*6fe0*/  VIADD R0, R25, 0x20 ;  /* 0x0000002019007836 */ /* 0x00efea0000000000 */
[----:B------:R-:W-:Y:S04]  /*6ff0*/  SHF.R.U32.HI R0, RZ, 0x15, R0 ;  /* 0x00000015ff007819 */ /* 0x000fe80000011600 */
[----:B------:R-:W-:Y:S11]  /*7000*/  LOP3.LUT P0, RZ, R0, 0x3, R46, 0x48, !PT ;  /* 0x0000000300ff7812 */ /* 0x000ff6000780482e */
[----:B------:R-:W-:Y:S02]  /*7010*/  @!UPT UIADD3 URZ, UPT, UPT, URZ, URZ, URZ ;  /* 0x000000fffffff290 */ /* 0x000fe4000fffe0ff */
[----:B------:R-:W-:Y:S05]  /*7020*/  @!P0 BRA `(.L_x_113) ;  /* 0x0000000000408947 */ /* 0x000fea0003800000 */
[----:B------:R-:W1:Y:S01]  /*7030*/  LDCU.64 UR8, c[0x4][0x70] ;  /* 0x01000e00ff0877ac */ /* 0x000e620008000a00 */
[----:B------:R-:W-:Y:S01]  /*7040*/  MOV R3, 0x0 ;  /* 0x0000000000037802 */ /* 0x000fe20000000f00 */
[----:B------:R-:W-:Y:S02]  /*7050*/  HFMA2 R12, -RZ, RZ, 0, 5.9604644775390625e-08 ;  /* 0x00000001ff0c7431 */ /* 0x000fe400000001ff */
[----:B------:R-:W-:Y:S02]  /*7060*/  IMAD.MOV.U32 R8, RZ, RZ, 0x192 ;  /* 0x00000192ff087424 */ /* 0x000fe400078e00ff */
[----:B------:R-:W-:Y:S01]  /*7070*/  IMAD.MOV.U32 R13, RZ, RZ, RZ ;  /* 0x000000ffff0d7224 */ /* 0x000fe200078e00ff */
[----:B------:R-:W2:Y:S01]  /*7080*/  LDCU.64 UR6, c[0x4][0x78] ;  /* 0x01000f00ff0677ac */ /* 0x000ea20008000a00 */
[----:B------:R-:W3:Y:S01]  /*7090*/  LDC.64 R2, c[0x4][R3] ;  /* 0x0100000003027b82 */ /* 0x000ee20000000a00 */
[----:B------:R-:W5:Y:S01]  /*70a0*/  LDCU.64 UR4, c[0x4][0x10] ;  /* 0x01000200ff0477ac */ /* 0x000f620008000a00 */
[----:B-1----:R-:W-:Y:S01]  /*70b0*/  MOV R5, UR9 ;  /* 0x0000000900057c02 */ /* 0x002fe20008000f00 */
[----:B------:R-:W-:Y:S01]  /*70c0*/  IMAD.U32 R4, RZ, RZ, UR8 ;  /* 0x00000008ff047e24 */ /* 0x000fe2000f8e00ff */
[----:B--2---:R-:W-:Y:S01]  /*70d0*/  MOV R7, UR7 ;  /* 0x0000000700077c02 */ /* 0x004fe20008000f00 */
[----:B------:R-:W-:Y:S01]  /*70e0*/  IMAD.U32 R6, RZ, RZ, UR6 ;  /* 0x00000006ff067e24 */ /* 0x000fe2000f8e00ff */
[----:B-----5:R-:W-:Y:S01]  /*70f0*/  MOV R11, UR5 ;  /* 0x00000005000b7c02 */ /* 0x020fe20008000f00 */
[----:B------:R-:W-:Y:S02]  /*7100*/  IMAD.U32 R10, RZ, RZ, UR4 ;  /* 0x00000004ff0a7e24 */ /* 0x000fe4000f8e00ff */
[----:B------:R-:W-:Y:S07]  /*7110*/  LEPC R20, `(.L_x_113) ;  /* 0x000000001014794e */ /* 0x000fee0000000000 */
[----:B---34-:R-:W-:Y:S05]  /*7120*/  CALL.ABS.NOINC R2 ;  /* 0x0000000002007343 */ /* 0x018fea0003c00000 */
.L_x_113:
[----:B------:R-:W-:Y:S01]  /*7130*/  ISETP.NE.AND P0, PT, R55, RZ, PT ;  /* 0x000000ff3700720c */ /* 0x000fe20003f05270 */
[----:B------:R-:W-:Y:S05]  /*7140*/  WARPSYNC.ALL ;  /* 0x0000000000007948 */ /* 0x000fea0003800000 */
[----:B------:R-:W-:Y:S01]  /*7150*/  R2UR UR4, R25 ;  /* 0x00000000190472ca */ /* 0x000fe200000e0000 */
[----:B------:R-:W-:Y:S01]  /*7160*/  BSSY.RECONVERGENT B0, `(.L_x_114) ;  /* 0x0000057000007945 */ /* 0x000fe20003800200 */
[C---:B----4-:R-:W-:Y:S02]  /*7170*/  SHF.L.U32 R20, R28.reuse, 0x10, RZ ;  /* 0x000000101c147819 */ /* 0x050fe400000006ff */
[----:B------:R-:W-:Y:S02]  /*7180*/  LOP3.LUT R21, R28, 0xffff0000, RZ, 0xc0, !PT ;  /* 0xffff00001c157812 */ /* 0x000fe400078ec0ff */
[----:B------:R-:W-:Y:S02]  /*7190*/  SHF.L.U32 R25, R29, 0x10, RZ ;  /* 0x000000101d197819 */ /* 0x000fe400000006ff */
[----:B------:R-:W-:Y:S02]  /*71a0*/  SHF.L.U32 R28, R30, 0x10, RZ ;  /* 0x000000101e1c7819 */ /* 0x000fe400000006ff */
[C---:B------:R-:W-:Y:S02]  /*71b0*/  SHF.L.U32 R32, R36.reuse, 0x10, RZ ;  /* 0x0000001024207819 */ /* 0x040fe400000006ff */
[----:B------:R-:W-:Y:S01]  /*71c0*/  LOP3.LUT R33, R36, 0xffff0000, RZ, 0xc0, !PT ;  /* 0xffff000024217812 */ /* 0x000fe200078ec0ff */
[----:B------:R-:W1:Y:S01]  /*71d0*/  LDTM.16dp256bit.x4 R4, tmem[UR4+0x20] ;  /* 0x00002004000479ee */ /* 0x000e620008120000 */
[----:B------:R-:W-:Y:S01]  /*71e0*/  R2UR UR4, R27 ;  /* 0x000000001b0472ca */ /* 0x000fe200000e0000 */
[----:B------:R-:W-:Y:S01]  /*71f0*/  NOP ;  /* 0x0000000000007918 */ /* 0x000fe20000000000 */
[----:B------:R-:W-:Y:S02]  /*7200*/  LOP3.LUT R27, R29, 0xffff0000, RZ, 0xc0, !PT ;  /* 0xffff00001d1b7812 */ /* 0x000fe400078ec0ff */
[----:B------:R-:W-:Y:S02]  /*7210*/  LOP3.LUT R29, R30, 0xffff0000, RZ, 0xc0, !PT ;  /* 0xffff00001e1d7812 */ /* 0x000fe400078ec0ff */
[C---:B------:R-:W-:Y:S02]  /*7220*/  SHF.L.U32 R30, R31.reuse, 0x10, RZ ;  /* 0x000000101f1e7819 */ /* 0x040fe400000006ff */
[----:B------:R-:W-:Y:S02]  /*7230*/  LOP3.LUT R31, R31, 0xffff0000, RZ, 0xc0, !PT ;  /* 0xffff00001f1f7812 */ /* 0x000fe400078ec0ff */
[C---:B------:R-:W-:Y:S02]  /*7240*/  SHF.L.U32 R34, R37.reuse, 0x10, RZ ;  /* 0x0000001025227819 */ /* 0x040fe400000006ff */
[----:B------:R-:W-:Y:S01]  /*7250*/  LOP3.LUT R35, R37, 0xffff0000, RZ, 0xc0, !PT ;  /* 0xffff000025237812 */ /* 0x000fe200078ec0ff */
[----:B------:R-:W-:Y:S01]  /*7260*/  UIADD3 UR4, UPT, UPT, UR4, 0xe0, URZ ;  /* 0x000000e004047890 */ /* 0x000fe2000fffe0ff */
[C---:B------:R-:W-:Y:S02]  /*7270*/  SHF.L.U32 R36, R38.reuse, 0x10, RZ ;  /* 0x0000001026247819 */ /* 0x040fe400000006ff */
[----:B------:R-:W-:Y:S01]  /*7280*/  LOP3.LUT R37, R38, 0xffff0000, RZ, 0xc0, !PT ;  /* 0xffff000026257812 */ /* 0x000fe200078ec0ff */
[----:B------:R-:W-:Y:S01]  /*7290*/  UPRMT UR4, UR54, 0x654, UR4 ;  /* 0x0000065436047896 */ /* 0x000fe20008000004 */
[C---:B------:R-:W-:Y:S02]  /*72a0*/  SHF.L.U32 R38, R39.reuse, 0x10, RZ ;  /* 0x0000001027267819 */ /* 0x040fe400000006ff */
[----:B------:R-:W-:Y:S01]  /*72b0*/  LOP3.LUT R39, R39, 0xffff0000, RZ, 0xc0, !PT ;  /* 0xffff000027277812 */ /* 0x000fe200078ec0ff */
[C---:B-1----:R-:W-:Y:S01]  /*72c0*/  FMUL R4, R24.reuse, R4 ;  /* 0x0000000418047220 */ /* 0x042fe20000400000 */
[C---:B------:R-:W-:Y:S01]  /*72d0*/  FMUL R5, R24.reuse, R5 ;  /* 0x0000000518057220 */ /* 0x040fe20000400000 */
[----:B------:R-:W-:Y:S03]  /*72e0*/  FMUL R6, R24, R6 ;  /* 0x0000000618067220 */ /* 0x000fe60000400000 */
[----:B------:R-:W-:Y:S01]  /*72f0*/  SYNCS.ARRIVE.TRANS64.RED.A1T0 RZ, [UR4], RZ ;  /* 0x000000ffffff79a7 */ /* 0x000fe20008100404 */
[C---:B------:R-:W-:Y:S01]  /*7300*/  FFMA R4, R26.reuse, R20, R4 ;  /* 0x000000141a047223 */ /* 0x040fe20000000004 */
[C---:B------:R-:W-:Y:S01]  /*7310*/  FFMA R5, R26.reuse, R21, R5 ;  /* 0x000000151a057223 */ /* 0x040fe20000000005 */
[----:B------:R-:W-:Y:S01]  /*7320*/  FFMA R6, R26, R25, R6 ;  /* 0x000000191a067223 */ /* 0x000fe20000000006 */
[C---:B------:R-:W-:Y:S01]  /*7330*/  FMUL R7, R24.reuse, R7 ;  /* 0x0000000718077220 */ /* 0x040fe20000400000 */
[C---:B------:R-:W-:Y:S01]  /*7340*/  FMUL R8, R24.reuse, R8 ;  /* 0x0000000818087220 */ /* 0x040fe20000400000 */
[----:B------:R-:W-:Y:S01]  /*7350*/  FMUL R9, R24, R9 ;  /* 0x0000000918097220 */ /* 0x000fe20000400000 */
[----:B------:R-:W-:Y:S01]  /*7360*/  F2FP.BF16.F32.PACK_AB R4, R5, R4 ;  /* 0x000000040504723e */ /* 0x000fe200000010ff */
[C---:B------:R-:W-:Y:S01]  /*7370*/  FFMA R7, R26.reuse, R27, R7 ;  /* 0x0000001b1a077223 */ /* 0x040fe20000000007 */
[C---:B------:R-:W-:Y:S01]  /*7380*/  FFMA R8, R26.reuse, R28, R8 ;  /* 0x0000001c1a087223 */ /* 0x040fe20000000008 */
[----:B------:R-:W-:Y:S01]  /*7390*/  FFMA R9, R26, R29, R9 ;  /* 0x0000001d1a097223 */ /* 0x000fe20000000009 */
[C---:B------:R-:W-:Y:S01]  /*73a0*/  FMUL R10, R24.reuse, R10 ;  /* 0x0000000a180a7220 */ /* 0x040fe20000400000 */
[C---:B------:R-:W-:Y:S01]  /*73b0*/  FMUL R11, R24.reuse, R11 ;  /* 0x0000000b180b7220 */ /* 0x040fe20000400000 */
[----:B------:R-:W-:Y:S01]  /*73c0*/  F2FP.BF16.F32.PACK_AB R5, R7, R6 ;  /* 0x000000060705723e */ /* 0x000fe200000010ff */
[C---:B------:R-:W-:Y:S01]  /*73d0*/  FMUL R0, R24.reuse, R12 ;  /* 0x0000000c18007220 */ /* 0x040fe20000400000 */
[----:B------:R-:W-:Y:S01]  /*73e0*/  FMUL R2, R24, R13 ;  /* 0x0000000d18027220 */ /* 0x000fe20000400000 */
[----:B------:R-:W-:Y:S01]  /*73f0*/  FFMA R10, R26, R30, R10 ;  /* 0x0000001e1a0a7223 */ /* 0x000fe2000000000a */
[----:B------:R-:W-:Y:S01]  /*7400*/  FMUL R3, R24, R14 ;  /* 0x0000000e18037220 */ /* 0x000fe20000400000 */
[----:B------:R-:W-:Y:S01]  /*7410*/  F2FP.BF16.F32.PACK_AB R6, R9, R8 ;  /* 0x000000080906723e */ /* 0x000fe200000010ff */
[----:B------:R-:W-:Y:S01]  /*7420*/  FFMA R11, R26, R31, R11 ;  /* 0x0000001f1a0b7223 */ /* 0x000fe2000000000b */
[C---:B------:R-:W-:Y:S01]  /*7430*/  FMUL R15, R24.reuse, R15 ;  /* 0x0000000f180f7220 */ /* 0x040fe20000400000 */
[----:B------:R-:W-:Y:S01]  /*7440*/  FMUL R12, R24, R16 ;  /* 0x00000010180c7220 */ /* 0x000fe20000400000 */
[----:B------:R-:W-:Y:S01]  /*7450*/  FFMA R0, R26, R32, R0 ;  /* 0x000000201a007223 */ /* 0x000fe20000000000 */
[----:B------:R-:W-:Y:S01]  /*7460*/  MOV R8, UR45 ;  /* 0x0000002d00087c02 */ /* 0x000fe20008000f00 */
[----:B------:R-:W-:Y:S01]  /*7470*/  FMUL R13, R24, R17 ;  /* 0x00000011180d7220 */ /* 0x000fe20000400000 */
[----:B------:R-:W-:Y:S01]  /*7480*/  FFMA R2, R26, R33, R2 ;  /* 0x000000211a027223 */ /* 0x000fe20000000002 */
[----:B------:R-:W-:Y:S01]  /*7490*/  FMUL R14, R24, R18 ;  /* 0x00000012180e7220 */ /* 0x000fe20000400000 */
[C---:B------:R-:W-:Y:S01]  /*74a0*/  FFMA R3, R26.reuse, R34, R3 ;  /* 0x000000221a037223 */ /* 0x040fe20000000003 */
[----:B------:R-:W-:Y:S01]  /*74b0*/  FFMA R15, R26, R35, R15 ;  /* 0x000000231a0f7223 */ /* 0x000fe2000000000f */
[----:B------:R-:W-:Y:S01]  /*74c0*/  FMUL R19, R24, R19 ;  /* 0x0000001318137220 */ /* 0x000fe20000400000 */
[----:B------:R-:W-:Y:S01]  /*74d0*/  FFMA R12, R26, R36, R12 ;  /* 0x000000241a0c7223 */ /* 0x000fe2000000000c */
[----:B------:R-:W-:Y:S01]  /*74e0*/  LEA R8, R8, R44, 0xb ;  /* 0x0000002c08087211 */ /* 0x000fe200078e58ff */
        /* <DEDUP_REMOVED lines=21> */
[----:B------:R-:W-:Y:S02]  /*7640*/  ULEA UR5, UR45, UR44, 0xc ;  /* 0x0000002c2d057291 */ /* 0x000fe4000f8e60ff */
[----:B------:R-:W-:Y:S02]  /*7650*/  UIADD3 UR9, UPT, UPT, UR49, 0x20, URZ ;  /* 0x0000002031097890 */ /* 0x000fe4000fffe0ff */
[----:B------:R-:W-:Y:S01]  /*7660*/  UIADD3 UR8, UPT, UPT, UR5, 0x200, URZ ;  /* 0x0000020005087890 */ /* 0x000fe2000fffe0ff */
[----:B------:R-:W-:Y:S01]  /*7670*/  UMOV UR10, UR50 ;  /* 0x00000032000a7c82 */ /* 0x000fe20008000000 */
[----:B------:R-:W-:Y:S01]  /*7680*/  UMOV UR11, UR36 ;  /* 0x00000024000b7c82 */ /* 0x000fe20008000000 */
[----:B--2---:R-:W-:Y:S04]  /*7690*/  UIADD3 UR4, UP0, UPT, UR6, 0x680, URZ ;  /* 0x0000068006047890 */ /* 0x004fe8000ff1e0ff */
[----:B------:R-:W-:Y:S09]  /*76a0*/  UIADD3.X UR5, UPT, UPT, URZ, UR7, URZ, UP0, !UPT ;  /* 0x00000007ff057290 */ /* 0x000ff200087fe4ff */
[----:B------:R2:W-:Y:S02]  /*76b0*/  UTMASTG.3D [UR8], [UR4] ;  /* 0x00000008040073b5 */ /* 0x0005e40008010000 */
[----:B--2---:R0:W-:Y:S02]  /*76c0*/  UTMACMDFLUSH ;  /* 0x00000000000079b7 */ /* 0x0041e40000000000 */
.L_x_115:
[----:B------:R-:W-:Y:S05]  /*76d0*/  BSYNC.RECONVERGENT B0 ;  /* 0x0000000000007941 */ /* 0x000fea0003800200 */
.L_x_114:
[----:B------:R-:W-:Y:S01]  /*76e0*/  UIADD3 UR4, UPT, UPT, UR45, 0x1, URZ ;  /* 0x000000012d047890 */ /* 0x000fe2000fffe0ff */
[----:B------:R-:W-:Y:S03]  /*76f0*/  BSSY.RECONVERGENT B0, `(.L_x_116) ;  /* 0x0000008000007945 */ /* 0x000fe60003800200 */
[----:B------:R-:W-:Y:S04]  /*7700*/  UISETP.NE.AND UP0, UPT, UR4, 0x3, UPT ;  /* 0x000000030400788c */ /* 0x000fe8000bf05270 */
[----:B------:R-:W-:Y:S02]  /*7710*/  UISETP.EQ.XOR UP1, UPT, UR47, 0x3, !UP0 ;  /* 0x000000032f00788c */ /* 0x000fe4000c722a70 */
[----:B------:R-:W-:Y:S02]  /*7720*/  USEL UR46, UR4, URZ, UP0 ;  /* 0x000000ff042e7287 */ /* 0x000fe40008000000 */
[----:B------:R-:W-:Y:S04]  /*7730*/  USEL UR5, URZ, 0x1, !UP1 ;  /* 0x00000001ff057887 */ /* 0x000fe8000c800000 */
[----:B------:R-:W-:Y:S01]  /*7740*/  ULOP3.LUT UR55, UR55, UR5, URZ, 0x3c, !UPT ;  /* 0x0000000537377292 */ /* 0x000fe2000f8e3cff */
[----:B------:R-:W-:Y:S11]  /*7750*/  @P0 BRA `(.L_x_117) ;  /* 0x0000000000040947 */ /* 0x000ff60003800000 */
[----:B------:R-:W-:Y:S04]  /*7760*/  DEPBAR.LE SB0, 0x1 ;  /* 0x000080400000791a */ /* 0x000fe80000000000 */
.L_x_117:
[----:B------:R-:W-:Y:S05]  /*7770*/  BSYNC.RECONVERGENT B0 ;  /* 0x0000000000007941 */ /* 0x000fea0003800200 */
.L_x_116:
[----:B------:R-:W-:Y:S01]  /*7780*/  BAR.SYNC.DEFER_BLOCKING 0x1, 0x80 ;  /* 0x0042000000007b1d */ /* 0x000fe20000010000 */
[----:B------:R-:W-:Y:S01]  /*7790*/  UISETP.NE.AND UP0, UPT, UR53, -0x2, UPT ;  /* 0xfffffffe3500788c */ /* 0x000fe2000bf05270 */
[----:B------:R-:W-:Y:S08]  /*77a0*/  IADD3 R22, PT, PT, R22, 0x1, RZ ;  /* 0x0000000116167810 */ /* 0x000ff00007ffe0ff */
[----:B------:R-:W-:Y:S05]  /*77b0*/  BRA.U !UP0, `(.L_x_118) ;  /* 0x0000000108287547 */ /* 0x000fea000b800000 */
[----:B------:R-:W-:Y:S01]  /*77c0*/  ISETP.NE.AND P0, PT, R61, RZ, PT ;  /* 0x000000ff3d00720c */ /* 0x000fe20003f05270 */
[----:B------:R-:W-:Y:S01]  /*77d0*/  IMAD.U32 R2, RZ, RZ, UR52 ;  /* 0x00000034ff027e24 */ /* 0x000fe2000f8e00ff */
[----:B------:R-:W-:Y:S01]  /*77e0*/  UIADD3 UR4, UPT, UPT, UR52, 0x1, URZ ;  /* 0x0000000134047890 */ /* 0x000fe2000fffe0ff */
[----:B------:R-:W-:Y:S03]  /*77f0*/  IMAD.U32 R0, RZ, RZ, UR54 ;  /* 0x00000036ff007e24 */ /* 0x000fe6000f8e00ff */
[----:B------:R-:W-:Y:S04]  /*7800*/  UISETP.NE.AND UP0, UPT, UR4, 0x3, UPT ;  /* 0x000000030400788c */ /* 0x000fe8000bf05270 */
[----:B------:R-:W-:Y:S03]  /*7810*/  USEL UR52, UR4, URZ, UP0 ;  /* 0x000000ff04347287 */ /* 0x000fe60008000000 */
[----:B------:R-:W-:Y:S05]  /*7820*/  @P0 LEA R2, R2, UR44, 0x3 ;  /* 0x0000002c02020c11 */ /* 0x000fea000f8e18ff */
[----:B------:R-:W-:Y:S05]  /*7830*/  @P0 VIADD R2, R2, 0x78 ;  /* 0x0000007802020836 */ /* 0x000fea0000000000 */
[----:B------:R-:W-:Y:S04]  /*7840*/  @P0 PRMT R0, R0, 0x654, R2 ;  /* 0x0000065400000816 */ /* 0x000fe80000000002 */
[----:B------:R2:W-:Y:S03]  /*7850*/  @P0 SYNCS.ARRIVE.TRANS64.RED.A1T0 RZ, [R0+URZ], RZ ;  /* 0x000000ff00ff09a7 */ /* 0x0005e600081004ff */
.L_x_118:
[----:B------:R-:W-:Y:S01]  /*7860*/  R2UR UR6, R60 ;  /* 0x000000003c0672ca */ /* 0x000fe200000e0000 */
[----:B------:R-:W-:Y:S01]  /*7870*/  UIADD3 UR53, UPT, UPT, UR53, 0x2, URZ ;  /* 0x0000000235357890 */ /* 0x000fe2000fffe0ff */
[----:B------:R-:W-:Y:S02]  /*7880*/  R2UR UR5, R47 ;  /* 0x000000002f0572ca */ /* 0x000fe400000e0000 */
[----:B------:R-:W-:Y:S02]  /*7890*/  R2UR UR4, R48 ;  /* 0x00000000300472ca */ /* 0x000fe400000e0000 */
[----:B------:R-:W-:Y:S02]  /*78a0*/  R2UR UR36, R58 ;  /* 0x000000003a2472ca */ /* 0x000fe400000e0000 */
[----:B------:R-:W-:Y:S02]  /*78b0*/  ISETP.NE.AND P0, PT, R51, 0x2, PT ;  /* 0x000000023300780c */ /* 0x000fe40003f05270 */
[----:B------:R-:W-:Y:S02]  /*78c0*/  ISETP.NE.AND P1, PT, R22, 0x4, PT ;  /* 0x000000041600780c */ /* 0x000fe40003f25270 */
[----:B------:R-:W-:Y:S01]  /*78d0*/  SEL R2, RZ, 0x1, P0 ;  /* 0x00000001ff027807 */ /* 0x000fe20000000000 */
[----:B------:R-:W-:Y:S01]  /*78e0*/  UISETP.NE.AND UP0, UPT, UR6, URZ, UPT ;  /* 0x000000ff0600728c */ /* 0x000fe2000bf05270 */
[----:B--2---:R-:W-:Y:S01]  /*78f0*/  SEL R0, RZ, 0x1, P1 ;  /* 0x00000001ff007807 */ /* 0x004fe20000800000 */
[----:B------:R-:W-:Y:S01]  /*7900*/  UIADD3 UR26, UPT, UPT, UR37, UR5, URZ ;  /* 0x00000005251a7290 */ /* 0x000fe2000fffe0ff */
[----:B------:R-:W-:Y:S01]  /*7910*/  LOP3.LUT R52, R52, R2, RZ, 0x3c, !PT ;  /* 0x0000000234347212 */ /* 0x000fe200078e3cff */
[----:B------:R-:W-:Y:S01]  /*7920*/  UIADD3 UR25, UPT, UPT, UR38, UR4, URZ ;  /* 0x0000000426197290 */ /* 0x000fe2000fffe0ff */
[----:B------:R-:W-:Y:S02]  /*7930*/  LOP3.LUT R53, R53, R0, RZ, 0x3c, !PT ;  /* 0x0000000035357212 */ /* 0x000fe400078e3cff */
[----:B------:R-:W-:Y:S02]  /*7940*/  SEL R51, R51, RZ, P0 ;  /* 0x000000ff33337207 */ /* 0x000fe40000000000 */
[----:B------:R-:W-:Y:S01]  /*7950*/  SEL R22, R22, RZ, P1 ;  /* 0x000000ff16167207 */ /* 0x000fe20000800000 */
[----:B------:R-:W-:Y:S06]  /*7960*/  BRA.U UP0, `(.L_x_119) ;  /* 0xffffffdd005c7547 */ /* 0x000fec000b83ffff */
[----:B------:R-:W-:-:S13]  /*7970*/  R2UR UR4, R49 ;  /* 0x00000000310472ca */ /* 0x000fda00000e0000 */
[----:B------:R-:W-:-:S09]  /*7980*/  UISETP.NE.AND UP0, UPT, UR4, URZ, UPT ;  /* 0x000000ff0400728c */ /* 0x000fd2000bf05270 */
[----:B------:R-:W-:Y:S05]  /*7990*/  BRA.U !UP0, `(.L_x_120) ;  /* 0x0000000108487547 */ /* 0x000fea000b800000 */
[----:B------:R-:W2:Y:S02]  /*79a0*/  LDCU.64 UR4, c[0x0][0x890] ;  /* 0x00011200ff0477ac */ /* 0x000ea40008000a00 */
[----:B--2---:R-:W-:-:S04]  /*79b0*/  UISETP.NE.U32.AND UP0, UPT, UR4, URZ, UPT ;  /* 0x000000ff0400728c */ /* 0x004fc8000bf05070 */
[----:B------:R-:W-:-:S09]  /*79c0*/  UISETP.NE.AND.EX UP0, UPT, UR5, URZ, UPT, UP0 ;  /* 0x000000ff0500728c */ /* 0x000fd2000bf05300 */
[----:B------:R-:W-:Y:S05]  /*79d0*/  BRA.U UP0, `(.L_x_121) ;  /* 0x00000001000c7547 */ /* 0x000fea000b800000 */
[----:B------:R-:W-:-:S13]  /*79e0*/  FSETP.NEU.AND P0, PT, R26, RZ, PT ;  /* 0x000000ff1a00720b */ /* 0x000fda0003f0d000 */
[----:B------:R-:W-:Y:S05]  /*79f0*/  @!P0 EXIT ;  /* 0x000000000000894d */ /* 0x000fea0003800000 */
[----:B------:R-:W-:Y:S05]  /*7a00*/  BRA `(.L_x_120) ;  /* 0x00000000002c7947 */ /* 0x000fea0003800000 */
.L_x_121:
[----:B------:R-:W-:Y:S01]  /*7a10*/  ISETP.NE.AND P0, PT, R50, RZ, PT ;  /* 0x000000ff3200720c */ /* 0x000fe20003f05270 */
[----:B------:R-:W-:-:S12]  /*7a20*/  BSSY.RECONVERGENT B0, `(.L_x_120) ;  /* 0x0000009000007945 */ /* 0x000fd80003800200 */
[----:B------:R-:W-:Y:S05]  /*7a30*/  @P0 BRA `(.L_x_122) ;  /* 0x0000000000140947 */ /* 0x000fea0003800000 */
[----:B------:R-:W2:Y:S02]  /*7a40*/  LDCU.64 UR4, c[0x0][0x888] ;  /* 0x00011100ff0477ac */ /* 0x000ea40008000a00 */
[----:B--2---:R-:W-:-:S04]  /*7a50*/  ISETP.NE.U32.AND P0, PT, RZ, UR4, PT ;  /* 0x00000004ff007c0c */ /* 0x004fc8000bf05070 */
[----:B------:R-:W-:-:S13]  /*7a60*/  ISETP.NE.AND.EX P0, PT, RZ, UR5, PT, P0 ;  /* 0x00000005ff007c0c */ /* 0x000fda000bf05300 */
[----:B------:R-:W-:Y:S05]  /*7a70*/  @!P0 EXIT ;  /* 0x000000000000894d */ /* 0x000fea0003800000 */
[----:B------:R-:W-:Y:S05]  /*7a80*/  BRA `(.L_x_123) ;  /* 0x0000000000087947 */ /* 0x000fea0003800000 */
.L_x_122:
[----:B------:R-:W-:-:S13]  /*7a90*/  FSETP.NEU.AND P0, PT, R26, RZ, PT ;  /* 0x000000ff1a00720b */ /* 0x000fda0003f0d000 */
[----:B------:R-:W-:Y:S05]  /*7aa0*/  @!P0 EXIT ;  /* 0x000000000000894d */ /* 0x000fea0003800000 */
.L_x_123:
[----:B------:R-:W-:Y:S05]  /*7ab0*/  BSYNC.RECONVERGENT B0 ;  /* 0x0000000000007941 */ /* 0x000fea0003800200 */
.L_x_120:
[----:B------:R-:W-:Y:S01]  /*7ac0*/  ULEA UR4, UR52, UR44, 0x3 ;  /* 0x0000002c34047291 */ /* 0x000fe2000f8e18ff */
[----:B------:R-:W-:-:S04]  /*7ad0*/  DEPBAR.LE SB0, 0x0 ;  /* 0x000080000000791a */ /* 0x000fc80000000000 */
[----:B------:R-:W-:-:S04]  /*7ae0*/  UIADD3 UR4, UPT, UPT, UR4, 0x78, URZ ;  /* 0x0000007804047890 */ /* 0x000fc8000fffe0ff */
[----:B------:R-:W-:-:S09]  /*7af0*/  UPRMT UR4, UR54, 0x654, UR4 ;  /* 0x0000065436047896 */ /* 0x000fd20008000004 */
[----:B------:R-:W-:Y:S01]  /*7b00*/  SYNCS.ARRIVE.TRANS64.RED.A1T0 RZ, [UR4], RZ ;  /* 0x000000ffffff79a7 */ /* 0x000fe20008100404 */
[----:B------:R-:W-:Y:S05]  /*7b10*/  EXIT ;  /* 0x000000000000794d */ /* 0x000fea0003800000 */
.L_x_24:
[----:B--2---:R2:W3:Y:S02]  /*7b20*/  SYNCS.PHASECHK.TRANS64.TRYWAIT P0, [R0+URZ+0x110], R2 ;  /* 0x00011002000075a7 */ /* 0x0044e400080011ff */
[----:B---3--:R-:W-:Y:S05]  /*7b30*/  @!P0 NANOSLEEP.SYNCS 0x989680 ;  /* 0x009896800000895d */ /* 0x008fea0003900000 */
[----:B------:R-:W3:Y:S02]  /*7b40*/  @!P0 SYNCS.PHASECHK.TRANS64 P0, [R0+URZ+0x110], R2 ;  /* 0x00011002000085a7 */ /* 0x000ee400080010ff */
[----:B---3--:R-:W-:Y:S05]  /*7b50*/  @!P0 BRA `(.L_x_24) ;  /* 0xfffffffc00f08947 */ /* 0x008fea000383ffff */
[----:B------:R-:W-:Y:S05]  /*7b60*/  BRA `(.L_x_124) ;  /* 0xffffff9c00b47947 */ /* 0x000fea000383ffff */
.L_x_27:
[----:B-1----:R-:W-:-:S07]  /*7b70*/  MOV R0, UR33 ;  /* 0x0000002100007c02 */ /* 0x002fce0008000f00 */
.L_x_125:
[----:B-1----:R1:W2:Y:S02]  /*7b80*/  SYNCS.PHASECHK.TRANS64.TRYWAIT P0, [R0+URZ+0x30], R3 ;  /* 0x00003003000075a7 */ /* 0x0022a400080011ff */
[----:B--2---:R-:W-:Y:S05]  /*7b90*/  @!P0 NANOSLEEP.SYNCS 0x989680 ;  /* 0x009896800000895d */ /* 0x004fea0003900000 */
[----:B------:R-:W2:Y:S02]  /*7ba0*/  @!P0 SYNCS.PHASECHK.TRANS64 P0, [R0+URZ+0x30], R3 ;  /* 0x00003003000085a7 */ /* 0x000ea400080010ff */
[----:B--2---:R-:W-:Y:S05]  /*7bb0*/  @!P0 BRA `(.L_x_125) ;  /* 0xfffffffc00f08947 */ /* 0x004fea000383ffff */
[----:B------:R-:W-:Y:S05]  /*7bc0*/  BRA `(.L_x_26) ;  /* 0xffffff9c00fc7947 */ /* 0x000fea000383ffff */
.L_x_34:
[----:B-1----:R-:W-:-:S07]  /*7bd0*/  MOV R0, UR33 ;  /* 0x0000002100007c02 */ /* 0x002fce0008000f00 */
.L_x_126:
[----:B-1----:R1:W2:Y:S02]  /*7be0*/  SYNCS.PHASECHK.TRANS64.TRYWAIT P0, [R0+URZ+0x30], R3 ;  /* 0x00003003000075a7 */ /* 0x0022a400080011ff */
[----:B--2---:R-:W-:Y:S05]  /*7bf0*/  @!P0 NANOSLEEP.SYNCS 0x989680 ;  /* 0x009896800000895d */ /* 0x004fea0003900000 */
[----:B------:R-:W2:Y:S02]  /*7c00*/  @!P0 SYNCS.PHASECHK.TRANS64 P0, [R0+URZ+0x30], R3 ;  /* 0x00003003000085a7 */ /* 0x000ea400080010ff */
[----:B--2---:R-:W-:Y:S05]  /*7c10*/  @!P0 BRA `(.L_x_126) ;  /* 0xfffffffc00f08947 */ /* 0x004fea000383ffff */
[----:B------:R-:W-:Y:S05]  /*7c20*/  BRA `(.L_x_33) ;  /* 0xffffffa000f07947 */ /* 0x000fea000383ffff */
.L_x_39:
[----:B-1----:R1:W2:Y:S02]  /*7c30*/  SYNCS.PHASECHK.TRANS64.TRYWAIT P0, [R3+URZ+0xa0], R0 ;  /* 0x0000a000030075a7 */ /* 0x0022a400080011ff */
[----:B--2---:R-:W-:Y:S05]  /*7c40*/  @!P0 NANOSLEEP.SYNCS 0x989680 ;  /* 0x009896800000895d */ /* 0x004fea0003900000 */
[----:B------:R-:W2:Y:S02]  /*7c50*/  @!P0 SYNCS.PHASECHK.TRANS64 P0, [R3+URZ+0xa0], R0 ;  /* 0x0000a000030085a7 */ /* 0x000ea400080010ff */
[----:B--2---:R-:W-:Y:S05]  /*7c60*/  @!P0 BRA `(.L_x_39) ;  /* 0xfffffffc00f08947 */ /* 0x004fea000383ffff */
[----:B------:R-:W-:Y:S05]  /*7c70*/  BRA `(.L_x_127) ;  /* 0xffffffa400c47947 */ /* 0x000fea000383ffff */
.L_x_43:
[----:B------:R-:W-:-:S07]  /*7c80*/  MOV R0, UR4 ;  /* 0x0000000400007c02 */ /* 0x000fce0008000f00 */
.L_x_128:
[----:B-1----:R1:W2:Y:S02]  /*7c90*/  SYNCS.PHASECHK.TRANS64.TRYWAIT P0, [R0+URZ], R2 ;  /* 0x00000002000075a7 */ /* 0x0022a400080011ff */
[----:B--2---:R-:W-:Y:S05]  /*7ca0*/  @!P0 NANOSLEEP.SYNCS 0x989680 ;  /* 0x009896800000895d */ /* 0x004fea0003900000 */
[----:B------:R-:W2:Y:S02]  /*7cb0*/  @!P0 SYNCS.PHASECHK.TRANS64 P0, [R0+URZ], R2 ;  /* 0x00000002000085a7 */ /* 0x000ea400080010ff */
[----:B--2---:R-:W-:Y:S05]  /*7cc0*/  @!P0 BRA `(.L_x_128) ;  /* 0xfffffffc00f08947 */ /* 0x004fea000383ffff */
[----:B------:R-:W-:Y:S05]  /*7cd0*/  BRA `(.L_x_129) ;  /* 0xffffffac00707947 */ /* 0x000fea000383ffff */
.L_x_44:
[----:B------:R-:W-:-:S07]  /*7ce0*/  MOV R0, UR5 ;  /* 0x0000000500007c02 */ /* 0x000fce0008000f00 */
.L_x_130:
[----:B-1----:R1:W2:Y:S02]  /*7cf0*/  SYNCS.PHASECHK.TRANS64.TRYWAIT P0, [R0+URZ], R3 ;  /* 0x00000003000075a7 */ /* 0x0022a400080011ff */
[----:B--2---:R-:W-:Y:S05]  /*7d00*/  @!P0 NANOSLEEP.SYNCS 0x989680 ;  /* 0x009896800000895d */ /* 0x004fea0003900000 */
[----:B------:R-:W2:Y:S02]  /*7d10*/  @!P0 SYNCS.PHASECHK.TRANS64 P0, [R0+URZ], R3 ;  /* 0x00000003000085a7 */ /* 0x000ea400080010ff */
[----:B--2---:R-:W-:Y:S05]  /*7d20*/  @!P0 BRA `(.L_x_130) ;  /* 0xfffffffc00f08947 */ /* 0x004fea000383ffff */
[----:B------:R-:W-:Y:S05]  /*7d30*/  BRA `(.L_x_131) ;  /* 0xffffffac007c7947 */ /* 0x000fea000383ffff */
.L_x_45:
[----:B------:R-:W-:-:S07]  /*7d40*/  MOV R0, UR5 ;  /* 0x0000000500007c02 */ /* 0x000fce0008000f00 */
.L_x_132:
[----:B-1----:R1:W2:Y:S02]  /*7d50*/  SYNCS.PHASECHK.TRANS64.TRYWAIT P0, [R0+URZ], R3 ;  /* 0x00000003000075a7 */ /* 0x0022a400080011ff */
[----:B--2---:R-:W-:Y:S05]  /*7d60*/  @!P0 NANOSLEEP.SYNCS 0x989680 ;  /* 0x009896800000895d */ /* 0x004fea0003900000 */
[----:B------:R-:W2:Y:S02]  /*7d70*/  @!P0 SYNCS.PHASECHK.TRANS64 P0, [R0+URZ], R3 ;  /* 0x00000003000085a7 */ /* 0x000ea400080010ff */
[----:B--2---:R-:W-:Y:S05]  /*7d80*/  @!P0 BRA `(.L_x_132) ;  /* 0xfffffffc00f08947 */ /* 0x004fea000383ffff */
[----:B------:R-:W-:Y:S05]  /*7d90*/  BRA `(.L_x_133) ;  /* 0xffffffac00887947 */ /* 0x000fea000383ffff */
.L_x_46:
[----:B------:R-:W-:-:S07]  /*7da0*/  MOV R0, UR5 ;  /* 0x0000000500007c02 */ /* 0x000fce0008000f00 */
.L_x_134:
[----:B-1----:R1:W2:Y:S02]  /*7db0*/  SYNCS.PHASECHK.TRANS64.TRYWAIT P0, [R0+URZ], R3 ;  /* 0x00000003000075a7 */ /* 0x0022a400080011ff */
[----:B--2---:R-:W-:Y:S05]  /*7dc0*/  @!P0 NANOSLEEP.SYNCS 0x989680 ;  /* 0x009896800000895d */ /* 0x004fea0003900000 */
[----:B------:R-:W2:Y:S02]  /*7dd0*/  @!P0 SYNCS.PHASECHK.TRANS64 P0, [R0+URZ], R3 ;  /* 0x00000003000085a7 */ /* 0x000ea400080010ff */
[----:B--2---:R-:W-:Y:S05]  /*7de0*/  @!P0 BRA `(.L_x_134) ;  /* 0xfffffffc00f08947 */ /* 0x004fea000383ffff */
[----:B------:R-:W-:Y:S05]  /*7df0*/  BRA `(.L_x_135) ;  /* 0xffffffac00947947 */ /* 0x000fea000383ffff */
.L_x_47:
[----:B------:R-:W-:-:S07]  /*7e00*/  MOV R0, UR5 ;  /* 0x0000000500007c02 */ /* 0x000fce0008000f00 */
.L_x_136:
[----:B-1----:R1:W2:Y:S02]  /*7e10*/  SYNCS.PHASECHK.TRANS64.TRYWAIT P0, [R0+URZ], R3 ;  /* 0x00000003000075a7 */ /* 0x0022a400080011ff */
[----:B--2---:R-:W-:Y:S05]  /*7e20*/  @!P0 NANOSLEEP.SYNCS 0x989680 ;  /* 0x009896800000895d */ /* 0x004fea0003900000 */
[----:B------:R-:W2:Y:S02]  /*7e30*/  @!P0 SYNCS.PHASECHK.TRANS64 P0, [R0+URZ], R3 ;  /* 0x00000003000085a7 */ /* 0x000ea400080010ff */
[----:B--2---:R-:W-:Y:S05]  /*7e40*/  @!P0 BRA `(.L_x_136) ;  /* 0xfffffffc00f08947 */ /* 0x004fea000383ffff */
[----:B------:R-:W-:Y:S05]  /*7e50*/  BRA `(.L_x_137) ;  /* 0xffffffac00a07947 */ /* 0x000fea000383ffff */
.L_x_50:
[----:B-1----:R1:W2:Y:S02]  /*7e60*/  SYNCS.PHASECHK.TRANS64.TRYWAIT P0, [R2+URZ+0x100], R4 ;  /* 0x00010004020075a7 */ /* 0x0022a400080011ff */
[----:B--2---:R-:W-:Y:S05]  /*7e70*/  @!P0 NANOSLEEP.SYNCS 0x989680 ;  /* 0x009896800000895d */ /* 0x004fea0003900000 */
[----:B------:R-:W2:Y:S02]  /*7e80*/  @!P0 SYNCS.PHASECHK.TRANS64 P0, [R2+URZ+0x100], R4 ;  /* 0x00010004020085a7 */ /* 0x000ea400080010ff */
[----:B--2---:R-:W-:Y:S05]  /*7e90*/  @!P0 BRA `(.L_x_50) ;  /* 0xfffffffc00f08947 */ /* 0x004fea000383ffff */
[----:B------:R-:W-:Y:S05]  /*7ea0*/  BRA `(.L_x_138) ;  /* 0xffffffac00fc7947 */ /* 0x000fea000383ffff */
.L_x_51:
[----:B------:R-:W-:-:S07]  /*7eb0*/  MOV R2, UR4 ;  /* 0x0000000400027c02 */ /* 0x000fce0008000f00 */
.L_x_139:
[----:B-1----:R1:W2:Y:S02]  /*7ec0*/  SYNCS.PHASECHK.TRANS64.TRYWAIT P0, [R2+URZ+0xb0], R5 ;  /* 0x0000b005020075a7 */ /* 0x0022a400080011ff */
[----:B--2---:R-:W-:Y:S05]  /*7ed0*/  @!P0 NANOSLEEP.SYNCS 0x989680 ;  /* 0x009896800000895d */ /* 0x004fea0003900000 */
[----:B------:R-:W2:Y:S02]  /*7ee0*/  @!P0 SYNCS.PHASECHK.TRANS64 P0, [R2+URZ+0xb0], R5 ;  /* 0x0000b005020085a7 */ /* 0x000ea400080010ff */
[----:B--2---:R-:W-:Y:S05]  /*7ef0*/  @!P0 BRA `(.L_x_139) ;  /* 0xfffffffc00f08947 */ /* 0x004fea000383ffff */
[----:B------:R-:W-:Y:S05]  /*7f00*/  BRA `(.L_x_140) ;  /* 0xffffffb0000c7947 */ /* 0x000fea000383ffff */
.L_x_52:
[----:B-1----:R1:W2:Y:S02]  /*7f10*/  SYNCS.PHASECHK.TRANS64.TRYWAIT P1, [R2+URZ+0xa0], R4 ;  /* 0x0000a004020075a7 */ /* 0x0022a400080211ff */
[----:B--2---:R-:W-:Y:S05]  /*7f20*/  @!P1 NANOSLEEP.SYNCS 0x989680 ;  /* 0x009896800000995d */ /* 0x004fea0003900000 */
[----:B------:R-:W2:Y:S02]  /*7f30*/  @!P1 SYNCS.PHASECHK.TRANS64 P1, [R2+URZ+0xa0], R4 ;  /* 0x0000a004020095a7 */ /* 0x000ea400080210ff */
[----:B--2---:R-:W-:Y:S05]  /*7f40*/  @!P1 BRA `(.L_x_52) ;  /* 0xfffffffc00f09947 */ /* 0x004fea000383ffff */
[----:B------:R-:W-:Y:S05]  /*7f50*/  BRA `(.L_x_141) ;  /* 0xffffffb0003c7947 */ /* 0x000fea000383ffff */
.L_x_55:
[----:B------:R-:W-:-:S07]  /*7f60*/  MOV R0, UR4 ;  /* 0x0000000400007c02 */ /* 0x000fce0008000f00 */
.L_x_142:
[----:B-1----:R1:W2:Y:S02]  /*7f70*/  SYNCS.PHASECHK.TRANS64.TRYWAIT P0, [R0+URZ+0xb0], R2 ;  /* 0x0000b002000075a7 */ /* 0x0022a400080011ff */
[----:B--2---:R-:W-:Y:S05]  /*7f80*/  @!P0 NANOSLEEP.SYNCS 0x989680 ;  /* 0x009896800000895d */ /* 0x004fea0003900000 */
[----:B------:R-:W2:Y:S02]  /*7f90*/  @!P0 SYNCS.PHASECHK.TRANS64 P0, [R0+URZ+0xb0], R2 ;  /* 0x0000b002000085a7 */ /* 0x000ea400080010ff */
[----:B--2---:R-:W-:Y:S05]  /*7fa0*/  @!P0 BRA `(.L_x_142) ;  /* 0xfffffffc00f08947 */ /* 0x004fea000383ffff */
[----:B------:R-:W-:Y:S05]  /*7fb0*/  BRA `(.L_x_54) ;  /* 0xffffffb000907947 */ /* 0x000fea000383ffff */
.L_x_62:
[----:B-1----:R1:W2:Y:S02]  /*7fc0*/  SYNCS.PHASECHK.TRANS64.TRYWAIT P1, [R0+URZ+0xa0], R2 ;  /* 0x0000a002000075a7 */ /* 0x0022a400080211ff */
[----:B--2---:R-:W-:Y:S05]  /*7fd0*/  @!P1 NANOSLEEP.SYNCS 0x989680 ;  /* 0x009896800000995d */ /* 0x004fea0003900000 */
[----:B------:R-:W2:Y:S02]  /*7fe0*/  @!P1 SYNCS.PHASECHK.TRANS64 P1, [R0+URZ+0xa0], R2 ;  /* 0x0000a002000095a7 */ /* 0x000ea400080210ff */
[----:B--2---:R-:W-:Y:S05]  /*7ff0*/  @!P1 BRA `(.L_x_62) ;  /* 0xfffffffc00f09947 */ /* 0x004fea000383ffff */
[----:B------:R-:W-:Y:S05]  /*8000*/  BRA `(.L_x_143) ;  /* 0xffffffb800247947 */ /* 0x000fea000383ffff */
.L_x_63:
[----:B------:R-:W-:-:S07]  /*8010*/  MOV R2, UR46 ;  /* 0x0000002e00027c02 */ /* 0x000fce0008000f00 */
.L_x_144:
[----:B-1----:R1:W2:Y:S02]  /*8020*/  SYNCS.PHASECHK.TRANS64.TRYWAIT P0, [R2+URZ+0xe0], R0 ;  /* 0x0000e000020075a7 */ /* 0x0022a400080011ff */
[----:B--2---:R-:W-:Y:S05]  /*8030*/  @!P0 NANOSLEEP.SYNCS 0x989680 ;  /* 0x009896800000895d */ /* 0x004fea0003900000 */
[----:B------:R-:W2:Y:S02]  /*8040*/  @!P0 SYNCS.PHASECHK.TRANS64 P0, [R2+URZ+0xe0], R0 ;  /* 0x0000e000020085a7 */ /* 0x000ea400080010ff */
[----:B--2---:R-:W-:Y:S05]  /*8050*/  @!P0 BRA `(.L_x_144) ;  /* 0xfffffffc00f08947 */ /* 0x004fea000383ffff */
[----:B------:R-:W-:Y:S05]  /*8060*/  BRA `(.L_x_145) ;  /* 0xffffffb800747947 */ /* 0x000fea000383ffff */
.L_x_66:
[----:B------:R-:W-:Y:S07]  /*8070*/  MOV R0, UR7 ;  /* 0x0000000700007c02 */ /* 0x000fee0008000f00 */
.L_x_146:
[----:B-1----:R1:W2:Y:S02]  /*8080*/  SYNCS.PHASECHK.TRANS64.TRYWAIT P0, [R0+URZ], R2 ;  /* 0x00000002000075a7 */ /* 0x0022a400080011ff */
[----:B--2---:R-:W-:Y:S05]  /*8090*/  @!P0 NANOSLEEP.SYNCS 0x989680 ;  /* 0x009896800000895d */ /* 0x004fea0003900000 */
[----:B------:R-:W2:Y:S02]  /*80a0*/  @!P0 SYNCS.PHASECHK.TRANS64 P0, [R0+URZ], R2 ;  /* 0x00000002000085a7 */ /* 0x000ea400080010ff */
[----:B--2---:R-:W-:Y:S05]  /*80b0*/  @!P0 BRA `(.L_x_146) ;  /* 0xfffffffc00f08947 */ /* 0x004fea000383ffff */
[----:B------:R-:W-:Y:S05]  /*80c0*/  BRA `(.L_x_65) ;  /* 0xffffffb800907947 */ /* 0x000fea000383ffff */
.L_x_69:
[----:B------:R-:W-:-:S07]  /*80d0*/  MOV R0, UR4 ;  /* 0x0000000400007c02 */ /* 0x000fce0008000f00 */
.L_x_147:
[----:B--2---:R2:W4:Y:S02]  /*80e0*/  SYNCS.PHASECHK.TRANS64.TRYWAIT P0, [R0+URZ], R2 ;  /* 0x00000002000075a7 */ /* 0x00452400080011ff */
[----:B----4-:R-:W-:Y:S05]  /*80f0*/  @!P0 NANOSLEEP.SYNCS 0x989680 ;  /* 0x009896800000895d */ /* 0x010fea0003900000 */
[----:B------:R-:W4:Y:S02]  /*8100*/  @!P0 SYNCS.PHASECHK.TRANS64 P0, [R0+URZ], R2 ;  /* 0x00000002000085a7 */ /* 0x000f2400080010ff */
[----:B----4-:R-:W-:Y:S05]  /*8110*/  @!P0 BRA `(.L_x_147) ;  /* 0xfffffffc00f08947 */ /* 0x010fea000383ffff */
[----:B------:R-:W-:Y:S05]  /*8120*/  BRA `(.L_x_148) ;  /* 0xffffffbc00bc7947 */ /* 0x000fea000383ffff */
.L_x_70:
[----:B------:R-:W-:-:S07]  /*8130*/  MOV R0, UR5 ;  /* 0x0000000500007c02 */ /* 0x000fce0008000f00 */
.L_x_149:
[----:B-1----:R1:W2:Y:S02]  /*8140*/  SYNCS.PHASECHK.TRANS64.TRYWAIT P0, [R0+URZ], R3 ;  /* 0x00000003000075a7 */ /* 0x0022a400080011ff */
[----:B--2---:R-:W-:Y:S05]  /*8150*/  @!P0 NANOSLEEP.SYNCS 0x989680 ;  /* 0x009896800000895d */ /* 0x004fea0003900000 */
[----:B------:R-:W2:Y:S02]  /*8160*/  @!P0 SYNCS.PHASECHK.TRANS64 P0, [R0+URZ], R3 ;  /* 0x00000003000085a7 */ /* 0x000ea400080010ff */
[----:B--2---:R-:W-:Y:S05]  /*8170*/  @!P0 BRA `(.L_x_149) ;  /* 0xfffffffc00f08947 */ /* 0x004fea000383ffff */
[----:B------:R-:W-:Y:S05]  /*8180*/  BRA `(.L_x_150) ;  /* 0xffffffbc00c87947 */ /* 0x000fea000383ffff */
.L_x_71:
[----:B------:R-:W-:-:S07]  /*8190*/  MOV R0, UR5 ;  /* 0x0000000500007c02 */ /* 0x000fce0008000f00 */
.L_x_151:
[----:B-1----:R1:W2:Y:S02]  /*81a0*/  SYNCS.PHASECHK.TRANS64.TRYWAIT P0, [R0+URZ], R3 ;  /* 0x00000003000075a7 */ /* 0x0022a400080011ff */
[----:B--2---:R-:W-:Y:S05]  /*81b0*/  @!P0 NANOSLEEP.SYNCS 0x989680 ;  /* 0x009896800000895d */ /* 0x004fea0003900000 */
[----:B------:R-:W2:Y:S02]  /*81c0*/  @!P0 SYNCS.PHASECHK.TRANS64 P0, [R0+URZ], R3 ;  /* 0x00000003000085a7 */ /* 0x000ea400080010ff */
[----:B--2---:R-:W-:Y:S05]  /*81d0*/  @!P0 BRA `(.L_x_151) ;  /* 0xfffffffc00f08947 */ /* 0x004fea000383ffff */
[----:B------:R-:W-:Y:S05]  /*81e0*/  BRA `(.L_x_152) ;  /* 0xffffffbc00d47947 */ /* 0x000fea000383ffff */
.L_x_72:
[----:B-1----:R-:W-:-:S07]  /*81f0*/  MOV R0, UR4 ;  /* 0x0000000400007c02 */ /* 0x002fce0008000f00 */
.L_x_153:
[----:B-1----:R1:W2:Y:S02]  /*8200*/  SYNCS.PHASECHK.TRANS64.TRYWAIT P0, [R0+URZ], R2 ;  /* 0x00000002000075a7 */ /* 0x0022a400080011ff */
[----:B--2---:R-:W-:Y:S05]  /*8210*/  @!P0 NANOSLEEP.SYNCS 0x989680 ;  /* 0x009896800000895d */ /* 0x004fea0003900000 */
[----:B------:R-:W2:Y:S02]  /*8220*/  @!P0 SYNCS.PHASECHK.TRANS64 P0, [R0+URZ], R2 ;  /* 0x00000002000085a7 */ /* 0x000ea400080010ff */
[----:B--2---:R-:W-:Y:S05]  /*8230*/  @!P0 BRA `(.L_x_153) ;  /* 0xfffffffc00f08947 */ /* 0x004fea000383ffff */
[----:B------:R-:W-:Y:S05]  /*8240*/  BRA `(.L_x_154) ;  /* 0xffffffbc00e07947 */ /* 0x000fea000383ffff */
.L_x_77:
[----:B---3--:R3:W1:Y:S02]  /*8250*/  SYNCS.PHASECHK.TRANS64.TRYWAIT P0, [R12+URZ+0xa0], R0 ;  /* 0x0000a0000c0075a7 */ /* 0x00866400080011ff */
[----:B-1----:R-:W-:Y:S05]  /*8260*/  @!P0 NANOSLEEP.SYNCS 0x989680 ;  /* 0x009896800000895d */ /* 0x002fea0003900000 */
[----:B------:R-:W1:Y:S02]  /*8270*/  @!P0 SYNCS.PHASECHK.TRANS64 P0, [R12+URZ+0xa0], R0 ;  /* 0x0000a0000c0085a7 */ /* 0x000e6400080010ff */
[----:B-1----:R-:W-:Y:S05]  /*8280*/  @!P0 BRA `(.L_x_77) ;  /* 0xfffffffc00f08947 */ /* 0x002fea000383ffff */
[----:B------:R-:W-:Y:S05]  /*8290*/  BRA `(.L_x_155) ;  /* 0xffffffc000f07947 */ /* 0x000fea000383ffff */
.L_x_80:
[----:B-1----:R-:W-:Y:S07]  /*82a0*/  MOV R0, UR24 ;  /* 0x0000001800007c02 */ /* 0x002fee0008000f00 */
.L_x_156:
[----:B-1----:R1:W2:Y:S02]  /*82b0*/  SYNCS.PHASECHK.TRANS64.TRYWAIT P2, [R0+URZ+0x98], R6 ;  /* 0x00009806000075a7 */ /* 0x0022a400080411ff */
[----:B--2---:R-:W-:Y:S05]  /*82c0*/  @!P2 NANOSLEEP.SYNCS 0x989680 ;  /* 0x009896800000a95d */ /* 0x004fea0003900000 */
[----:B------:R-:W2:Y:S02]  /*82d0*/  @!P2 SYNCS.PHASECHK.TRANS64 P2, [R0+URZ+0x98], R6 ;  /* 0x000098060000a5a7 */ /* 0x000ea400080410ff */
[----:B--2---:R-:W-:Y:S05]  /*82e0*/  @!P2 BRA `(.L_x_156) ;  /* 0xfffffffc00f0a947 */ /* 0x004fea000383ffff */
[----:B------:R-:W-:Y:S05]  /*82f0*/  BRA `(.L_x_79) ;  /* 0xffffffc800547947 */ /* 0x000fea000383ffff */
.L_x_83:
[----:B------:R-:W-:Y:S07]  /*8300*/  MOV R0, UR4 ;  /* 0x0000000400007c02 */ /* 0x000fee0008000f00 */
.L_x_157:
[----:B-1----:R1:W2:Y:S02]  /*8310*/  SYNCS.PHASECHK.TRANS64.TRYWAIT P0, [R0+URZ+0x78], R9 ;  /* 0x00007809000075a7 */ /* 0x0022a400080011ff */
[----:B--2---:R-:W-:Y:S05]  /*8320*/  @!P0 NANOSLEEP.SYNCS 0x989680 ;  /* 0x009896800000895d */ /* 0x004fea0003900000 */
[----:B------:R-:W2:Y:S02]  /*8330*/  @!P0 SYNCS.PHASECHK.TRANS64 P0, [R0+URZ+0x78], R9 ;  /* 0x00007809000085a7 */ /* 0x000ea400080010ff */
[----:B--2---:R-:W-:Y:S05]  /*8340*/  @!P0 BRA `(.L_x_157) ;  /* 0xfffffffc00f08947 */ /* 0x004fea000383ffff */
[----:B------:R-:W-:Y:S05]  /*8350*/  BRA `(.L_x_158) ;  /* 0xffffffc800b47947 */ /* 0x000fea000383ffff */
.L_x_84:
[----:B------:R-:W-:Y:S07]  /*8360*/  MOV R6, UR5 ;  /* 0x0000000500067c02 */ /* 0x000fee0008000f00 */
.L_x_159:
[----:B-1----:R1:W2:Y:S02]  /*8370*/  SYNCS.PHASECHK.TRANS64.TRYWAIT P0, [R6+URZ+0x78], R0 ;  /* 0x00007800060075a7 */ /* 0x0022a400080011ff */
[----:B--2---:R-:W-:Y:S05]  /*8380*/  @!P0 NANOSLEEP.SYNCS 0x989680 ;  /* 0x009896800000895d */ /* 0x004fea0003900000 */
[----:B------:R-:W2:Y:S02]  /*8390*/  @!P0 SYNCS.PHASECHK.TRANS64 P0, [R6+URZ+0x78], R0 ;  /* 0x00007800060085a7 */ /* 0x000ea400080010ff */
[----:B--2---:R-:W-:Y:S05]  /*83a0*/  @!P0 BRA `(.L_x_159) ;  /* 0xfffffffc00f08947 */ /* 0x004fea000383ffff */
[----:B------:R-:W-:Y:S05]  /*83b0*/  BRA `(.L_x_160) ;  /* 0xffffffcc00107947 */ /* 0x000fea000383ffff */
.L_x_86:
[----:B------:R-:W-:-:S07]  /*83c0*/  MOV R0, UR4 ;  /* 0x0000000400007c02 */ /* 0x000fce0008000f00 */
.L_x_161:
[----:B-1----:R1:W2:Y:S02]  /*83d0*/  SYNCS.PHASECHK.TRANS64.TRYWAIT P0, [R0+URZ], R2 ;  /* 0x00000002000075a7 */ /* 0x0022a400080011ff */
[----:B--2---:R-:W-:Y:S05]  /*83e0*/  @!P0 NANOSLEEP.SYNCS 0x989680 ;  /* 0x009896800000895d */ /* 0x004fea0003900000 */
[----:B------:R-:W2:Y:S02]  /*83f0*/  @!P0 SYNCS.PHASECHK.TRANS64 P0, [R0+URZ], R2 ;  /* 0x00000002000085a7 */ /* 0x000ea400080010ff */
[----:B--2---:R-:W-:Y:S05]  /*8400*/  @!P0 BRA `(.L_x_161) ;  /* 0xfffffffc00f08947 */ /* 0x004fea000383ffff */
[----:B------:R-:W-:Y:S05]  /*8410*/  BRA `(.L_x_162) ;  /* 0xffffffcc00a07947 */ /* 0x000fea000383ffff */
.L_x_87:
[----:B------:R-:W-:-:S07]  /*8420*/  MOV R0, UR5 ;  /* 0x0000000500007c02 */ /* 0x000fce0008000f00 */
.L_x_163:
[----:B-1----:R1:W2:Y:S02]  /*8430*/  SYNCS.PHASECHK.TRANS64.TRYWAIT P0, [R0+URZ], R2 ;  /* 0x00000002000075a7 */ /* 0x0022a400080011ff */
[----:B--2---:R-:W-:Y:S05]  /*8440*/  @!P0 NANOSLEEP.SYNCS 0x989680 ;  /* 0x009896800000895d */ /* 0x004fea0003900000 */
[----:B------:R-:W2:Y:S02]  /*8450*/  @!P0 SYNCS.PHASECHK.TRANS64 P0, [R0+URZ], R2 ;  /* 0x00000002000085a7 */ /* 0x000ea400080010ff */
[----:B--2---:R-:W-:Y:S05]  /*8460*/  @!P0 BRA `(.L_x_163) ;  /* 0xfffffffc00f08947 */ /* 0x004fea000383ffff */
[----:B------:R-:W-:Y:S05]  /*8470*/  BRA `(.L_x_164) ;  /* 0xffffffcc00ac7947 */ /* 0x000fea000383ffff */
.L_x_89:
[----:B-1----:R1:W2:Y:S02]  /*8480*/  SYNCS.PHASECHK.TRANS64.TRYWAIT P0, [R0+URZ+0xa0], R2 ;  /* 0x0000a002000075a7 */ /* 0x0022a400080011ff */
[----:B--2---:R-:W-:Y:S05]  /*8490*/  @!P0 NANOSLEEP.SYNCS 0x989680 ;  /* 0x009896800000895d */ /* 0x004fea0003900000 */
[----:B------:R-:W2:Y:S02]  /*84a0*/  @!P0 SYNCS.PHASECHK.TRANS64 P0, [R0+URZ+0xa0], R2 ;  /* 0x0000a002000085a7 */ /* 0x000ea400080010ff */
[----:B--2---:R-:W-:Y:S05]  /*84b0*/  @!P0 BRA `(.L_x_89) ;  /* 0xfffffffc00f08947 */ /* 0x004fea000383ffff */
[----:B------:R-:W-:Y:S05]  /*84c0*/  BRA `(.L_x_165) ;  /* 0xffffffd000987947 */ /* 0x000fea000383ffff */
.L_x_99:
[----:B-1----:R1:W3:Y:S02]  /*84d0*/  SYNCS.PHASECHK.TRANS64.TRYWAIT P1, [R2+URZ+0x60], R4 ;  /* 0x00006004020075a7 */ /* 0x0022e400080211ff */
[----:B---3--:R-:W-:Y:S05]  /*84e0*/  @!P1 NANOSLEEP.SYNCS 0x989680 ;  /* 0x009896800000995d */ /* 0x008fea0003900000 */
[----:B------:R-:W3:Y:S02]  /*84f0*/  @!P1 SYNCS.PHASECHK.TRANS64 P1, [R2+URZ+0x60], R4 ;  /* 0x00006004020095a7 */ /* 0x000ee400080210ff */
[----:B---3--:R-:W-:Y:S05]  /*8500*/  @!P1 BRA `(.L_x_99) ;  /* 0xfffffffc00f09947 */ /* 0x008fea000383ffff */
[----:B------:R-:W-:Y:S05]  /*8510*/  BRA `(.L_x_98) ;  /* 0xffffffe000087947 */ /* 0x000fea000383ffff */
.L_x_101:
[----:B-1----:R1:W2:Y:S02]  /*8520*/  SYNCS.PHASECHK.TRANS64.TRYWAIT P0, [R27+URZ+0xc0], R3 ;  /* 0x0000c0031b0075a7 */ /* 0x0022a400080011ff */
[----:B--2---:R-:W-:Y:S05]  /*8530*/  @!P0 NANOSLEEP.SYNCS 0x989680 ;  /* 0x009896800000895d */ /* 0x004fea0003900000 */
[----:B------:R-:W2:Y:S02]  /*8540*/  @!P0 SYNCS.PHASECHK.TRANS64 P0, [R27+URZ+0xc0], R3 ;  /* 0x0000c0031b0085a7 */ /* 0x000ea400080010ff */
[----:B--2---:R-:W-:Y:S05]  /*8550*/  @!P0 BRA `(.L_x_101) ;  /* 0xfffffffc00f08947 */ /* 0x004fea000383ffff */
[----:B------:R-:W-:Y:S05]  /*8560*/  BRA `(.L_x_100) ;  /* 0xffffffe000587947 */ /* 0x000fea000383ffff */
.L_x_112:
[----:B-1----:R1:W2:Y:S02]  /*8570*/  SYNCS.PHASECHK.TRANS64.TRYWAIT P0, [R2+URZ+0x60], R63 ;  /* 0x0000603f020075a7 */ /* 0x0022a400080011ff */
[----:B--2---:R-:W-:Y:S05]  /*8580*/  @!P0 NANOSLEEP.SYNCS 0x989680 ;  /* 0x009896800000895d */ /* 0x004fea0003900000 */
[----:B------:R-:W2:Y:S02]  /*8590*/  @!P0 SYNCS.PHASECHK.TRANS64 P0, [R2+URZ+0x60], R63 ;  /* 0x0000603f020085a7 */ /* 0x000ea400080010ff */
[----:B--2---:R-:W-:Y:S05]  /*85a0*/  @!P0 BRA `(.L_x_112) ;  /* 0xfffffffc00f08947 */ /* 0x004fea000383ffff */
[----:B------:R-:W-:Y:S05]  /*85b0*/  BRA `(.L_x_111) ;  /* 0xffffffe8006c7947 */ /* 0x000fea000383ffff */
        .weak           $__internal_0_$__cuda_sm10x_tcgen05_guardrail_trap_col_being_dealloced_not_returned_by_alloc
        .type           $__internal_0_$__cuda_sm10x_tcgen05_guardrail_trap_col_being_dealloced_not_returned_by_alloc,@function
        .size           $__internal_0_$__cuda_sm10x_tcgen05_guardrail_trap_col_being_dealloced_not_returned_by_alloc,($__internal_1_$__cuda_sm10x_tcgen05_guardrail_trap_phase_invalid_during_alloc - $__internal_0_$__cuda_sm10x_tcgen05_guardrail_trap_col_being_dealloced_not_returned_by_alloc)
$__internal_0_$__cuda_sm10x_tcgen05_guardrail_trap_col_being_dealloced_not_returned_by_alloc:
[----:B------:R-:W-:Y:S05]  /*85c0*/  BPT.TRAP 0x1 ;  /* 0x000000040000795c */ /* 0x000fea0000300000 */
[----:B------:R-:W-:-:S04]  /*85d0*/  HFMA2 R3, -RZ, RZ, 0, 0 ;  /* 0x00000000ff037431 */ /* 0x000fc800000001ff */
[----:B------:R-:W-:Y:S05]  /*85e0*/  RET.REL.NODEC R2 `(_ZN7cutlass13device_kernelINS_4gemm6kernel13GemmUniversalIN4cute5tupleIJiiiiEEENS1_10collective13CollectiveMmaINS1_35MainloopSm100TmaUmmaWarpSpecializedILi6ELi2ELi4ENS5_IJNS4_1CILi1EEENSA_ILi8EEESB_EEEEENS5_IJNSA_ILi64EEESF_NSA_ILi128EEEEEENS_10bfloat16_tENS5_IJlSB_lEEESI_SJ_NS4_8TiledMMAINS4_8MMA_AtomIJNS4_20SM100_MMA_F16BF16_SSISI_SI_fLi64ELi64ELNS4_4UMMA5MajorE0ELSO_0ELNSN_7ScaleInE0ELSP_0EEEEEENS4_6LayoutINS5_IJSB_SB_SB_EEENS5_IJNSA_ILi0EEESU_SU_EEEEENS5_IJNS4_10UnderscoreESX_SX_EEEEENS4_23SM90_TMA_LOAD_MULTICASTENS4_14ComposedLayoutINS4_7SwizzleILi3ELi4ELi3EEENS4_18smem_ptr_flag_bitsILi16EEENSS_INS5_IJSC_SF_EEENS5_IJSF_SB_EEEEEEEvNS4_8identityENS4_13SM90_TMA_LOADES19_vS1A_EENS_8epilogue10collective18CollectiveEpilogueINS1D_23Sm100TmaWarpSpecializedILi3ELi2ELi16ELb1ELb0EEEJSH_NS5_IJNSS_ISF_SB_EENSS_INSA_ILi32EEESB_EEEEESI_SJ_SI_SJ_NS1D_6fusion15FusionCallbacksIS1H_NS1M_17LinearCombinationISI_fSI_fLNS_15FloatRoundStyleE2EEESH_S1L_JEEENS4_5SM1004TMEM4LOAD26SM100_TMEM_LOAD_16dp256b4xES1B_NS11_INS12_ILi2ELi4ELi3EEES15_NSS_INS5_IJSC_S1J_EEENS5_IJS1J_SB_EEEEEEENS4_17SM75_U32x4_LDSM_NENS4_14SM90_TMA_STOREES20_NS4_17SM90_U32x4_STSM_NENS4_39AutoVectorizingCopyWithAssumedAlignmentILi128EEEEEEvvEEEEvNT_6ParamsE) ;  /* 0xffffff7802847950 */ /* 0x000fea0003c3ffff */
        .weak           $__internal_1_$__cuda_sm10x_tcgen05_guardrail_trap_phase_invalid_during_alloc
        .type           $__internal_1_$__cuda_sm10x_tcgen05_guardrail_trap_phase_invalid_during_alloc,@function
        .size           $__internal_1_$__cuda_sm10x_tcgen05_guardrail_trap_phase_invalid_during_alloc,($__internal_2_$__cuda_sm10x_tcgen05_guardrail_trap_unallocated_columns_being_dealloced - $__internal_1_$__cuda_sm10x_tcgen05_guardrail_trap_phase_invalid_during_alloc)
$__internal_1_$__cuda_sm10x_tcgen05_guardrail_trap_phase_invalid_during_alloc:
[----:B------:R-:W-:Y:S05]  /*85f0*/  BPT.TRAP 0x1 ;  /* 0x000000040000795c */ /* 0x000fea0000300000 */
[----:B------:R-:W-:-:S04]  /*8600*/  MOV R5, 0x0 ;  /* 0x0000000000057802 */ /* 0x000fc80000000f00 */
[----:B------:R-:W-:Y:S05]  /*8610*/  RET.REL.NODEC R4 `(_ZN7cutlass13device_kernelINS_4gemm6kernel13GemmUniversalIN4cute5tupleIJiiiiEEENS1_10collective13CollectiveMmaINS1_35MainloopSm100TmaUmmaWarpSpecializedILi6ELi2ELi4ENS5_IJNS4_1CILi1EEENSA_ILi8EEESB_EEEEENS5_IJNSA_ILi64EEESF_NSA_ILi128EEEEEENS_10bfloat16_tENS5_IJlSB_lEEESI_SJ_NS4_8TiledMMAINS4_8MMA_AtomIJNS4_20SM100_MMA_F16BF16_SSISI_SI_fLi64ELi64ELNS4_4UMMA5MajorE0ELSO_0ELNSN_7ScaleInE0ELSP_0EEEEEENS4_6LayoutINS5_IJSB_SB_SB_EEENS5_IJNSA_ILi0EEESU_SU_EEEEENS5_IJNS4_10UnderscoreESX_SX_EEEEENS4_23SM90_TMA_LOAD_MULTICASTENS4_14ComposedLayoutINS4_7SwizzleILi3ELi4ELi3EEENS4_18smem_ptr_flag_bitsILi16EEENSS_INS5_IJSC_SF_EEENS5_IJSF_SB_EEEEEEEvNS4_8identityENS4_13SM90_TMA_LOADES19_vS1A_EENS_8epilogue10collective18CollectiveEpilogueINS1D_23Sm100TmaWarpSpecializedILi3ELi2ELi16ELb1ELb0EEEJSH_NS5_IJNSS_ISF_SB_EENSS_INSA_ILi32EEESB_EEEEESI_SJ_SI_SJ_NS1D_6fusion15FusionCallbacksIS1H_NS1M_17LinearCombinationISI_fSI_fLNS_15FloatRoundStyleE2EEESH_S1L_JEEENS4_5SM1004TMEM4LOAD26SM100_TMEM_LOAD_16dp256b4xES1B_NS11_INS12_ILi2ELi4ELi3EEES15_NSS_INS5_IJSC_S1J_EEENS5_IJS1J_SB_EEEEEEENS4_17SM75_U32x4_LDSM_NENS4_14SM90_TMA_STOREES20_NS4_17SM90_U32x4_STSM_NENS4_39AutoVectorizingCopyWithAssumedAlignmentILi128EEEEEEvvEEEEvNT_6ParamsE) ;  /* 0xffffff7804787950 */ /* 0x000fea0003c3ffff */
        .weak           $__internal_2_$__cuda_sm10x_tcgen05_guardrail_trap_unallocated_columns_being_dealloced
        .type           $__internal_2_$__cuda_sm10x_tcgen05_guardrail_trap_unallocated_columns_being_dealloced,@function
        .size           $__internal_2_$__cuda_sm10x_tcgen05_guardrail_trap_unallocated_columns_being_dealloced,(.L_x_167 - $__internal_2_$__cuda_sm10x_tcgen05_guardrail_trap_unallocated_columns_being_dealloced)
$__internal_2_$__cuda_sm10x_tcgen05_guardrail_trap_unallocated_columns_being_dealloced:
[----:B------:R-:W-:Y:S05]  /*8620*/  BPT.TRAP 0x1 ;  /* 0x000000040000795c */ /* 0x000fea0000300000 */
[----:B------:R-:W-:-:S04]  /*8630*/  HFMA2 R3, -RZ, RZ, 0, 0 ;  /* 0x00000000ff037431 */ /* 0x000fc800000001ff */
[----:B------:R-:W-:Y:S05]  /*8640*/  RET.REL.NODEC R2 `(_ZN7cutlass13device_kernelINS_4gemm6kernel13GemmUniversalIN4cute5tupleIJiiiiEEENS1_10collective13CollectiveMmaINS1_35MainloopSm100TmaUmmaWarpSpecializedILi6ELi2ELi4ENS5_IJNS4_1CILi1EEENSA_ILi8EEESB_EEEEENS5_IJNSA_ILi64EEESF_NSA_ILi128EEEEEENS_10bfloat16_tENS5_IJlSB_lEEESI_SJ_NS4_8TiledMMAINS4_8MMA_AtomIJNS4_20SM100_MMA_F16BF16_SSISI_SI_fLi64ELi64ELNS4_4UMMA5MajorE0ELSO_0ELNSN_7ScaleInE0ELSP_0EEEEEENS4_6LayoutINS5_IJSB_SB_SB_EEENS5_IJNSA_ILi0EEESU_SU_EEEEENS5_IJNS4_10UnderscoreESX_SX_EEEEENS4_23SM90_TMA_LOAD_MULTICASTENS4_14ComposedLayoutINS4_7SwizzleILi3ELi4ELi3EEENS4_18smem_ptr_flag_bitsILi16EEENSS_INS5_IJSC_SF_EEENS5_IJSF_SB_EEEEEEEvNS4_8identityENS4_13SM90_TMA_LOADES19_vS1A_EENS_8epilogue10collective18CollectiveEpilogueINS1D_23Sm100TmaWarpSpecializedILi3ELi2ELi16ELb1ELb0EEEJSH_NS5_IJNSS_ISF_SB_EENSS_INSA_ILi32EEESB_EEEEESI_SJ_SI_SJ_NS1D_6fusion15FusionCallbacksIS1H_NS1M_17LinearCombinationISI_fSI_fLNS_15FloatRoundStyleE2EEESH_S1L_JEEENS4_5SM1004TMEM4LOAD26SM100_TMEM_LOAD_16dp256b4xES1B_NS11_INS12_ILi2ELi4ELi3EEES15_NSS_INS5_IJSC_S1J_EEENS5_IJS1J_SB_EEEEEEENS4_17SM75_U32x4_LDSM_NENS4_14SM90_TMA_STOREES20_NS4_17SM90_U32x4_STSM_NENS4_39AutoVectorizingCopyWithAssumedAlignmentILi128EEEEEEvvEEEEvNT_6ParamsE) ;  /* 0xffffff78026c7950 */ /* 0x000fea0003c3ffff */
.L_x_166:
[----:B------:R-:W-:-:S00]  /*8650*/  BRA `(.L_x_166) ;  /* 0xfffffffc00fc7947 */ /* 0x000fc0000383ffff */
[----:B------:R-:W-:-:S00]  /*8660*/  NOP ;  /* 0x0000000000007918 */ /* 0x000fc00000000000 */
        /* <DEDUP_REMOVED lines=9> */
.L_x_167:


//--------------------- .nv.global.init           --------------------------
	.section	.nv.global.init,"aw",@progbits
.nv.global.init:
	.type		$str$27,@object
	.size		$str$27,($str$28 - $str$27)
$str$27:
        /*0000*/ 	.byte	0x28, 0x61, 0x64, 0x64, 0x72, 0x65, 0x73, 0x73, 0x20, 0x26, 0x20, 0x6d, 0x61, 0x73, 0x6b, 0x29
        /*0010*/ 	.byte	0x20, 0x3d, 0x3d, 0x20, 0x30, 0x00
	.type		$str$28,@object
	.size		$str$28,($str$26 - $str$28)
$str$28:
        /*0016*/ 	.byte	0x2f, 0x74, 0x6d, 0x70, 0x2f, 0x63, 0x75, 0x74, 0x6c, 0x61, 0x73, 0x73, 0x5f, 0x73, 0x77, 0x65
        /*0026*/ 	.byte	0x65, 0x70, 0x5f, 0x73, 0x72, 0x63, 0x2f, 0x69, 0x6e, 0x63, 0x6c, 0x75, 0x64, 0x65, 0x2f, 0x63
        /*0036*/ 	.byte	0x75, 0x74, 0x65, 0x2f, 0x70, 0x6f, 0x69, 0x6e, 0x74, 0x65, 0x72, 0x5f, 0x66, 0x6c, 0x61, 0x67
        /*0046*/ 	.byte	0x67, 0x65, 0x64, 0x2e, 0x68, 0x70, 0x70, 0x00
	.type		$str$26,@object
	.size		$str$26,($str$25 - $str$26)
$str$26:
        /*004e*/ 	.byte	0x2f, 0x74, 0x6d, 0x70, 0x2f, 0x63, 0x75, 0x74, 0x6c, 0x61, 0x73, 0x73, 0x5f, 0x73, 0x77, 0x65
        /*005e*/ 	.byte	0x65, 0x70, 0x5f, 0x73, 0x72, 0x63, 0x2f, 0x69, 0x6e, 0x63, 0x6c, 0x75, 0x64, 0x65, 0x2f, 0x63
        /*006e*/ 	.byte	0x75, 0x74, 0x65, 0x2f, 0x61, 0x74, 0x6f, 0x6d, 0x2f, 0x63, 0x6f, 0x70, 0x79, 0x5f, 0x74, 0x72
        /*007e*/ 	.byte	0x61, 0x69, 0x74, 0x73, 0x5f, 0x73, 0x6d, 0x31, 0x30, 0x30, 0x2e, 0x68, 0x70, 0x70, 0x00
	.type		$str$25,@object
	.size		$str$25,(__unnamed_1 - $str$25)
$str$25:
        /*008d*/ 	.byte	0x28, 0x28, 0x75, 0x69, 0x6e, 0x74, 0x33, 0x32, 0x5f, 0x74, 0x28, 0x74, 0x68, 0x72, 0x65, 0x61
        /*009d*/ 	.byte	0x64, 0x49, 0x64, 0x78, 0x2e, 0x78, 0x29, 0x20, 0x2f, 0x20, 0x33, 0x32, 0x29, 0x20, 0x25, 0x20
        /*00ad*/ 	.byte	0x34, 0x29, 0x20, 0x3d, 0x3d, 0x20, 0x28, 0x28, 0x28, 0x74, 0x6d, 0x65, 0x6d, 0x5f, 0x61, 0x64
        /*00bd*/ 	.byte	0x64, 0x72, 0x20, 0x3e, 0x3e, 0x20, 0x31, 0x36, 0x29, 0x20, 0x2f, 0x20, 0x33, 0x32, 0x29, 0x20
        /*00cd*/ 	.byte	0x25, 0x20, 0x34, 0x29, 0x00
	.type		__unnamed_1,@object
	.size		__unnamed_1,(__unnamed_2 - __unnamed_1)
__unnamed_1:
        /*00d2*/ 	.byte	0x61, 0x75, 0x74, 0x6f, 0x20, 0x63, 0x75, 0x74, 0x65, 0x3a, 0x3a, 0x61, 0x73, 0x5f, 0x70, 0x6f
        /* <DEDUP_REMOVED lines=24> */
        /*0262*/ 	.byte	0x30, 0x34, 0x38, 0x3e, 0x3e, 0x3e, 0x3e, 0x5d, 0x00
	.type		__unnamed_2,@object
	.size		__unnamed_2,(.L_2 - __unnamed_2)
__unnamed_2:
        /* <DEDUP_REMOVED lines=45> */
        /*053b*/ 	.byte	0x3e, 0x3e, 0x3e, 0x5d, 0x00
.L_2:


//--------------------- .nv.shared._ZN7cutlass13device_kernelINS_4gemm6kernel13GemmUniversalIN4cute5tupleIJiiiiEEENS1_10collective13CollectiveMmaINS1_35MainloopSm100TmaUmmaWarpSpecializedILi6ELi2ELi4ENS5_IJNS4_1CILi1EEENSA_ILi8EEESB_EEEEENS5_IJNSA_ILi64EEESF_NSA_ILi128EEEEEENS_10bfloat16_tENS5_IJlSB_lEEESI_SJ_NS4_8TiledMMAINS4_8MMA_AtomIJNS4_20SM100_MMA_F16BF16_SSISI_SI_fLi64ELi64ELNS4_4UMMA5MajorE0ELSO_0ELNSN_7ScaleInE0ELSP_0EEEEEENS4_6LayoutINS5_IJSB_SB_SB_EEENS5_IJNSA_ILi0EEESU_SU_EEEEENS5_IJNS4_10UnderscoreESX_SX_EEEEENS4_23SM90_TMA_LOAD_MULTICASTENS4_14ComposedLayoutINS4_7SwizzleILi3ELi4ELi3EEENS4_18smem_ptr_flag_bitsILi16EEENSS_INS5_IJSC_SF_EEENS5_IJSF_SB_EEEEEEEvNS4_8identityENS4_13SM90_TMA_LOADES19_vS1A_EENS_8epilogue10collective18CollectiveEpilogueINS1D_23Sm100TmaWarpSpecializedILi3ELi2ELi16ELb1ELb0EEEJSH_NS5_IJNSS_ISF_SB_EENSS_INSA_ILi32EEESB_EEEEESI_SJ_SI_SJ_NS1D_6fusion15FusionCallbacksIS1H_NS1M_17LinearCombinationISI_fSI_fLNS_15FloatRoundStyleE2EEESH_S1L_JEEENS4_5SM1004TMEM4LOAD26SM100_TMEM_LOAD_16dp256b4xES1B_NS11_INS12_ILi2ELi4ELi3EEES15_NSS_INS5_IJSC_S1J_EEENS5_IJS1J_SB_EEEEEEENS4_17SM75_U32x4_LDSM_NENS4_14SM90_TMA_STOREES20_NS4_17SM90_U32x4_STSM_NENS4_39AutoVectorizingCopyWithAssumedAlignmentILi128EEEEEEvvEEEEvNT_6ParamsE --------------------------
	.section	.nv.shared._ZN7cutlass13device_kernelINS_4gemm6kernel13GemmUniversalIN4cute5tupleIJiiiiEEENS1_10collective13CollectiveMmaINS1_35MainloopSm100TmaUmmaWarpSpecializedILi6ELi2ELi4ENS5_IJNS4_1CILi1EEENSA_ILi8EEESB_EEEEENS5_IJNSA_ILi64EEESF_NSA_ILi128EEEEEENS_10bfloat16_tENS5_IJlSB_lEEESI_SJ_NS4_8TiledMMAINS4_8MMA_AtomIJNS4_20SM100_MMA_F16BF16_SSISI_SI_fLi64ELi64ELNS4_4UMMA5MajorE0ELSO_0ELNSN_7ScaleInE0ELSP_0EEEEEENS4_6LayoutINS5_IJSB_SB_SB_EEENS5_IJNSA_ILi0EEESU_SU_EEEEENS5_IJNS4_10UnderscoreESX_SX_EEEEENS4_23SM90_TMA_LOAD_MULTICASTENS4_14ComposedLayoutINS4_7SwizzleILi3ELi4ELi3EEENS4_18smem_ptr_flag_bitsILi16EEENSS_INS5_IJSC_SF_EEENS5_IJSF_SB_EEEEEEEvNS4_8identityENS4_13SM90_TMA_LOADES19_vS1A_EENS_8epilogue10collective18CollectiveEpilogueINS1D_23Sm100TmaWarpSpecializedILi3ELi2ELi16ELb1ELb0EEEJSH_NS5_IJNSS_ISF_SB_EENSS_INSA_ILi32EEESB_EEEEESI_SJ_SI_SJ_NS1D_6fusion15FusionCallbacksIS1H_NS1M_17LinearCombinationISI_fSI_fLNS_15FloatRoundStyleE2EEESH_S1L_JEEENS4_5SM1004TMEM4LOAD26SM100_TMEM_LOAD_16dp256b4xES1B_NS11_INS12_ILi2ELi4ELi3EEES15_NSS_INS5_IJSC_S1J_EEENS5_IJS1J_SB_EEEEEEENS4_17SM75_U32x4_LDSM_NENS4_14SM90_TMA_STOREES20_NS4_17SM90_U32x4_STSM_NENS4_39AutoVectorizingCopyWithAssumedAlignmentILi128EEEEEEvvEEEEvNT_6ParamsE,"aw",@nobits
	.sectionflags	@""
	.align	16
	.zero		1024


//--------------------- .nv.shared.reserved.0     --------------------------
	.section	.nv.shared.reserved.0,"aw",@nobits
	.weak		__nv_reservedSMEM_offset_0_alias
	.size		__nv_reservedSMEM_offset_0_alias, 0, 64
	.other		__nv_reservedSMEM_offset_0_alias,@"STO_CUDA_RESERVED_SHARED STV_DEFAULT"
__nv_reservedSMEM_offset_0_alias:
	.zero		0
.nv.shared.reserved.0:
	.zero		64
	.weak		__nv_reservedSMEM_tcgen05_partition
	.type		__nv_reservedSMEM_tcgen05_partition,@object
	.size		__nv_reservedSMEM_tcgen05_partition,(.L_0 - __nv_reservedSMEM_tcgen05_partition)
__nv_reservedSMEM_tcgen05_partition:
	.zero		32
.L_0:


//--------------------- .nv.global                --------------------------
	.section	.nv.global,"aw",@nobits
.nv.global:
	.type		_ZN40_INTERNAL_e95155bf_4_k_cu_49f71052_299704cute1_E,@object
	.size		_ZN40_INTERNAL_e95155bf_4_k_cu_49f71052_299704cute1_E,(_ZN40_INTERNAL_e95155bf_4_k_cu_49f71052_299704cuda3std3__45__cpo6cbeginE - _ZN40_INTERNAL_e95155bf_4_k_cu_49f71052_299704cute1_E)
_ZN40_INTERNAL_e95155bf_4_k_cu_49f71052_299704cute1_E:
	.zero		1
	.type		_ZN40_INTERNAL_e95155bf_4_k_cu_49f71052_299704cuda3std3__45__cpo6cbeginE,@object
	.size		_ZN40_INTERNAL_e95155bf_4_k_cu_49f71052_299704cuda3std3__45__cpo6cbeginE,(_ZN40_INTERNAL_e95155bf_4_k_cu_49f71052_299704cuda3std3__48in_placeE - _ZN40_INTERNAL_e95155bf_4_k_cu_49f71052_299704cuda3std3__45__cpo6cbeginE)
_ZN40_INTERNAL_e95155bf_4_k_cu_49f71052_299704cuda3std3__45__cpo6cbeginE:
	.zero		1
	.type		_ZN40_INTERNAL_e95155bf_4_k_cu_49f71052_299704cuda3std3__48in_placeE,@object
	.size		_ZN40_INTERNAL_e95155bf_4_k_cu_49f71052_299704cuda3std3__48in_placeE,(_ZN40_INTERNAL_e95155bf_4_k_cu_49f71052_299704cuda3std6ranges3__45__cpo9iter_moveE - _ZN40_INTERNAL_e95155bf_4_k_cu_49f71052_299704cuda3std3__48in_placeE)
_ZN40_INTERNAL_e95155bf_4_k_cu_49f71052_299704cuda3std3__48in_placeE:
	.zero		1
	.type		_ZN40_INTERNAL_e95155bf_4_k_cu_49f71052_299704cuda3std6ranges3__45__cpo9iter_moveE,@object
	.size		_ZN40_INTERNAL_e95155bf_4_k_cu_49f71052_299704cuda3std6ranges3__45__cpo9iter_moveE,(_ZN40_INTERNAL_e95155bf_4_k_cu_49f71052_299704cuda3std3__45__cpo5beginE - _ZN40_INTERNAL_e95155bf_4_k_cu_49f71052_299704cuda3std6ranges3__45__cpo9iter_moveE)
_ZN40_INTERNAL_e95155bf_4_k_cu_49f71052_299704cuda3std6ranges3__45__cpo9iter_moveE:
	.zero		1
	.type		_ZN40_INTERNAL_e95155bf_4_k_cu_49f71052_299704cuda3std3__45__cpo5beginE,@object
	.size		_ZN40_INTERNAL_e95155bf_4_k_cu_49f71052_299704cuda3std3__45__cpo5beginE,(_ZN40_INTERNAL_e95155bf_4_k_cu_49f71052_299704cuda3std3__442_GLOBAL__N__e95155bf_4_k_cu_49f71052_299706ignoreE - _ZN40_INTERNAL_e95155bf_4_k_cu_49f71052_299704cuda3std3__45__cpo5beginE)
_ZN40_INTERNAL_e95155bf_4_k_cu_49f71052_299704cuda3std3__45__cpo5beginE:
	.zero		1
	.type		_ZN40_INTERNAL_e95155bf_4_k_cu_49f71052_299704cuda3std3__442_GLOBAL__N__e95155bf_4_k_cu_49f71052_299706ignoreE,@object
	.size		_ZN40_INTERNAL_e95155bf_4_k_cu_49f71052_299704cuda3std3__442_GLOBAL__N__e95155bf_4_k_cu_49f71052_299706ignoreE,(_ZN40_INTERNAL_e95155bf_4_k_cu_49f71052_299704cute7productE - _ZN40_INTERNAL_e95155bf_4_k_cu_49f71052_299704cuda3std3__442_GLOBAL__N__e95155bf_4_k_cu_49f71052_299706ignoreE)
_ZN40_INTERNAL_e95155bf_4_k_cu_49f71052_299704cuda3std3__442_GLOBAL__N__e95155bf_4_k_cu_49f71052_299706ignoreE:
	.zero		1
	.type		_ZN40_INTERNAL_e95155bf_4_k_cu_49f71052_299704cute7productE,@object
	.size		_ZN40_INTERNAL_e95155bf_4_k_cu_49f71052_299704cute7productE,(_ZN40_INTERNAL_e95155bf_4_k_cu_49f71052_299704cuda3std3__45__cpo3endE - _ZN40_INTERNAL_e95155bf_4_k_cu_49f71052_299704cute7productE)
_ZN40_INTERNAL_e95155bf_4_k_cu_49f71052_299704cute7productE:
	.zero		1
	.type		_ZN40_INTERNAL_e95155bf_4_k_cu_49f71052_299704cuda3std3__45__cpo3endE,@object
	.size		_ZN40_INTERNAL_e95155bf_4_k_cu_49f71052_299704cuda3std3__45__cpo3endE,(_ZN40_INTERNAL_e95155bf_4_k_cu_49f71052_299704cuda3std3__419piecewise_constructE - _ZN40_INTERNAL_e95155bf_4_k_cu_49f71052_299704cuda3std3__45__cpo3endE)
_ZN40_INTERNAL_e95155bf_4_k_cu_49f71052_299704cuda3std3__45__cpo3endE:
	.zero		1
	.type		_ZN40_INTERNAL_e95155bf_4_k_cu_49f71052_299704cuda3std3__419piecewise_constructE,@object
	.size		_ZN40_INTERNAL_e95155bf_4_k_cu_49f71052_299704cuda3std3__419piecewise_constructE,(_ZN40_INTERNAL_e95155bf_4_k_cu_49f71052_299704cuda3std3__45__cpo4cendE - _ZN40_INTERNAL_e95155bf_4_k_cu_49f71052_299704cuda3std3__419piecewise_constructE)
_ZN40_INTERNAL_e95155bf_4_k_cu_49f71052_299704cuda3std3__419piecewise_constructE:
	.zero		1
	.type		_ZN40_INTERNAL_e95155bf_4_k_cu_49f71052_299704cuda3std3__45__cpo4cendE,@object
	.size		_ZN40_INTERNAL_e95155bf_4_k_cu_49f71052_299704cuda3std3__45__cpo4cendE,(_ZN40_INTERNAL_e95155bf_4_k_cu_49f71052_299704cuda3std6ranges3__45__cpo4swapE - _ZN40_INTERNAL_e95155bf_4_k_cu_49f71052_299704cuda3std3__45__cpo4cendE)
_ZN40_INTERNAL_e95155bf_4_k_cu_49f71052_299704cuda3std3__45__cpo4cendE:
	.zero		1
	.type		_ZN40_INTERNAL_e95155bf_4_k_cu_49f71052_299704cuda3std6ranges3__45__cpo4swapE,@object
	.size		_ZN40_INTERNAL_e95155bf_4_k_cu_49f71052_299704cuda3std6ranges3__45__cpo4swapE,(.L_10 - _ZN40_INTERNAL_e95155bf_4_k_cu_49f71052_299704cuda3std6ranges3__45__cpo4swapE)
_ZN40_INTERNAL_e95155bf_4_k_cu_49f71052_299704cuda3std6ranges3__45__cpo4swapE:
	.zero		1
.L_10:


//--------------------- .nv.constant0._ZN7cutlass13device_kernelINS_4gemm6kernel13GemmUniversalIN4cute5tupleIJiiiiEEENS1_10collective13CollectiveMmaINS1_35MainloopSm100TmaUmmaWarpSpecializedILi6ELi2ELi4ENS5_IJNS4_1CILi1EEENSA_ILi8EEESB_EEEEENS5_IJNSA_ILi64EEESF_NSA_ILi128EEEEEENS_10bfloat16_tENS5_IJlSB_lEEESI_SJ_NS4_8TiledMMAINS4_8MMA_AtomIJNS4_20SM100_MMA_F16BF16_SSISI_SI_fLi64ELi64ELNS4_4UMMA5MajorE0ELSO_0ELNSN_7ScaleInE0ELSP_0EEEEEENS4_6LayoutINS5_IJSB_SB_SB_EEENS5_IJNSA_ILi0EEESU_SU_EEEEENS5_IJNS4_10UnderscoreESX_SX_EEEEENS4_23SM90_TMA_LOAD_MULTICASTENS4_14ComposedLayoutINS4_7SwizzleILi3ELi4ELi3EEENS4_18smem_ptr_flag_bitsILi16EEENSS_INS5_IJSC_SF_EEENS5_IJSF_SB_EEEEEEEvNS4_8identityENS4_13SM90_TMA_LOADES19_vS1A_EENS_8epilogue10collective18CollectiveEpilogueINS1D_23Sm100TmaWarpSpecializedILi3ELi2ELi16ELb1ELb0EEEJSH_NS5_IJNSS_ISF_SB_EENSS_INSA_ILi32EEESB_EEEEESI_SJ_SI_SJ_NS1D_6fusion15FusionCallbacksIS1H_NS1M_17LinearCombinationISI_fSI_fLNS_15FloatRoundStyleE2EEESH_S1L_JEEENS4_5SM1004TMEM4LOAD26SM100_TMEM_LOAD_16dp256b4xES1B_NS11_INS12_ILi2ELi4ELi3EEES15_NSS_INS5_IJSC_S1J_EEENS5_IJS1J_SB_EEEEEEENS4_17SM75_U32x4_LDSM_NENS4_14SM90_TMA_STOREES20_NS4_17SM90_U32x4_STSM_NENS4_39AutoVectorizingCopyWithAssumedAlignmentILi128EEEEEEvvEEEEvNT_6ParamsE --------------------------
	.section	.nv.constant0._ZN7cutlass13device_kernelINS_4gemm6kernel13GemmUniversalIN4cute5tupleIJiiiiEEENS1_10collective13CollectiveMmaINS1_35MainloopSm100TmaUmmaWarpSpecializedILi6ELi2ELi4ENS5_IJNS4_1CILi1EEENSA_ILi8EEESB_EEEEENS5_IJNSA_ILi64EEESF_NSA_ILi128EEEEEENS_10bfloat16_tENS5_IJlSB_lEEESI_SJ_NS4_8TiledMMAINS4_8MMA_AtomIJNS4_20SM100_MMA_F16BF16_SSISI_SI_fLi64ELi64ELNS4_4UMMA5MajorE0ELSO_0ELNSN_7ScaleInE0ELSP_0EEEEEENS4_6LayoutINS5_IJSB_SB_SB_EEENS5_IJNSA_ILi0EEESU_SU_EEEEENS5_IJNS4_10UnderscoreESX_SX_EEEEENS4_23SM90_TMA_LOAD_MULTICASTENS4_14ComposedLayoutINS4_7SwizzleILi3ELi4ELi3EEENS4_18smem_ptr_flag_bitsILi16EEENSS_INS5_IJSC_SF_EEENS5_IJSF_SB_EEEEEEEvNS4_8identityENS4_13SM90_TMA_LOADES19_vS1A_EENS_8epilogue10collective18CollectiveEpilogueINS1D_23Sm100TmaWarpSpecializedILi3ELi2ELi16ELb1ELb0EEEJSH_NS5_IJNSS_ISF_SB_EENSS_INSA_ILi32EEESB_EEEEESI_SJ_SI_SJ_NS1D_6fusion15FusionCallbacksIS1H_NS1M_17LinearCombinationISI_fSI_fLNS_15FloatRoundStyleE2EEESH_S1L_JEEENS4_5SM1004TMEM4LOAD26SM100_TMEM_LOAD_16dp256b4xES1B_NS11_INS12_ILi2ELi4ELi3EEES15_NSS_INS5_IJSC_S1J_EEENS5_IJS1J_SB_EEEEEEENS4_17SM75_U32x4_LDSM_NENS4_14SM90_TMA_STOREES20_NS4_17SM90_U32x4_STSM_NENS4_39AutoVectorizingCopyWithAssumedAlignmentILi128EEEEEEvvEEEEvNT_6ParamsE,"a",@progbits
	.sectionflags	@""
	.align	4
.nv.constant0._ZN7cutlass13device_kernelINS_4gemm6kernel13GemmUniversalIN4cute5tupleIJiiiiEEENS1_10collective13CollectiveMmaINS1_35MainloopSm100TmaUmmaWarpSpecializedILi6ELi2ELi4ENS5_IJNS4_1CILi1EEENSA_ILi8EEESB_EEEEENS5_IJNSA_ILi64EEESF_NSA_ILi128EEEEEENS_10bfloat16_tENS5_IJlSB_lEEESI_SJ_NS4_8TiledMMAINS4_8MMA_AtomIJNS4_20SM100_MMA_F16BF16_SSISI_SI_fLi64ELi64ELNS4_4UMMA5MajorE0ELSO_0ELNSN_7ScaleInE0ELSP_0EEEEEENS4_6LayoutINS5_IJSB_SB_SB_EEENS5_IJNSA_ILi0EEESU_SU_EEEEENS5_IJNS4_10UnderscoreESX_SX_EEEEENS4_23SM90_TMA_LOAD_MULTICASTENS4_14ComposedLayoutINS4_7SwizzleILi3ELi4ELi3EEENS4_18smem_ptr_flag_bitsILi16EEENSS_INS5_IJSC_SF_EEENS5_IJSF_SB_EEEEEEEvNS4_8identityENS4_13SM90_TMA_LOADES19_vS1A_EENS_8epilogue10collective18CollectiveEpilogueINS1D_23Sm100TmaWarpSpecializedILi3ELi2ELi16ELb1ELb0EEEJSH_NS5_IJNSS_ISF_SB_EENSS_INSA_ILi32EEESB_EEEEESI_SJ_SI_SJ_NS1D_6fusion15FusionCallbacksIS1H_NS1M_17LinearCombinationISI_fSI_fLNS_15FloatRoundStyleE2EEESH_S1L_JEEENS4_5SM1004TMEM4LOAD26SM100_TMEM_LOAD_16dp256b4xES1B_NS11_INS12_ILi2ELi4ELi3EEES15_NSS_INS5_IJSC_S1J_EEENS5_IJS1J_SB_EEEEEEENS4_17SM75_U32x4_LDSM_NENS4_14SM90_TMA_STOREES20_NS4_17SM90_U32x4_STSM_NENS4_39AutoVectorizingCopyWithAssumedAlignmentILi128EEEEEEvvEEEEvNT_6ParamsE:
	.zero		2944


//--------------------- SYMBOLS --------------------------

	.type		.nv.reservedSmem.offset0,@object
	.size		.nv.reservedSmem.offset0,0x4
	.type		.nv.reservedSmem.cap,@object
	.size		.nv.reservedSmem.cap,0x4
	.type		__assertfail,@function
